//
// Generated by NVIDIA NVVM Compiler
//
// Compiler Build ID: CL-36424714
// Cuda compilation tools, release 13.0, V13.0.88
// Based on NVVM 20.0.0
//

.version 9.0
.target sm_100
.address_size 64

	// .globl	MatMul

.visible .entry MatMul(
	.param .u64 .ptr .align 1 MatMul_param_0,
	.param .u64 .ptr .align 1 MatMul_param_1,
	.param .u64 .ptr .align 1 MatMul_param_2,
	.param .u32 MatMul_param_3,
	.param .u32 MatMul_param_4,
	.param .u32 MatMul_param_5
)
{
	.reg .pred 	%p<13>;
	.reg .b32 	%r<41>;
	.reg .b32 	%f<68>;
	.reg .b64 	%rd<53>;

	ld.param.u64 	%rd7, [MatMul_param_0];
	ld.param.u64 	%rd8, [MatMul_param_1];
	ld.param.u64 	%rd6, [MatMul_param_2];
	ld.param.u32 	%r20, [MatMul_param_3];
	ld.param.u32 	%r18, [MatMul_param_4];
	ld.param.u32 	%r19, [MatMul_param_5];
	cvta.to.global.u64 	%rd1, %rd8;
	cvta.to.global.u64 	%rd2, %rd7;
	mov.u32 	%r21, %ctaid.y;
	mov.u32 	%r22, %ntid.y;
	mov.u32 	%r23, %tid.y;
	mad.lo.s32 	%r1, %r21, %r22, %r23;
	mov.u32 	%r24, %ctaid.x;
	mov.u32 	%r25, %ntid.x;
	mov.u32 	%r26, %tid.x;
	mad.lo.s32 	%r2, %r24, %r25, %r26;
	setp.ge.s32 	%p1, %r1, %r20;
	setp.ge.s32 	%p2, %r2, %r19;
	or.pred  	%p3, %p1, %p2;
	@%p3 bra 	$L__BB0_14;
	setp.lt.s32 	%p4, %r18, 1;
	mov.f32 	%f67, 0f00000000;
	@%p4 bra 	$L__BB0_13;
	mul.lo.s32 	%r3, %r18, %r1;
	and.b32  	%r4, %r18, 7;
	setp.lt.u32 	%p5, %r18, 8;
	mov.f32 	%f67, 0f00000000;
	mov.b32 	%r39, 0;
	@%p5 bra 	$L__BB0_5;
	and.b32  	%r39, %r18, 2147483640;
	neg.s32 	%r37, %r39;
	shl.b32 	%r7, %r19, 3;
	mul.wide.u32 	%rd9, %r3, 4;
	add.s64 	%rd10, %rd9, %rd2;
	add.s64 	%rd52, %rd10, 16;
	mov.f32 	%f67, 0f00000000;
	mul.wide.s32 	%rd13, %r19, 4;
	mov.u32 	%r36, %r2;
$L__BB0_4:
	.pragma "nounroll";
	ld.global.f32 	%f17, [%rd52+-16];
	mul.wide.s32 	%rd11, %r36, 4;
	add.s64 	%rd12, %rd1, %rd11;
	ld.global.f32 	%f18, [%rd12];
	fma.rn.f32 	%f19, %f17, %f18, %f67;
	ld.global.f32 	%f20, [%rd52+-12];
	add.s64 	%rd14, %rd12, %rd13;
	ld.global.f32 	%f21, [%rd14];
	fma.rn.f32 	%f22, %f20, %f21, %f19;
	ld.global.f32 	%f23, [%rd52+-8];
	add.s64 	%rd15, %rd14, %rd13;
	ld.global.f32 	%f24, [%rd15];
	fma.rn.f32 	%f25, %f23, %f24, %f22;
	ld.global.f32 	%f26, [%rd52+-4];
	add.s64 	%rd16, %rd15, %rd13;
	ld.global.f32 	%f27, [%rd16];
	fma.rn.f32 	%f28, %f26, %f27, %f25;
	ld.global.f32 	%f29, [%rd52];
	add.s64 	%rd17, %rd16, %rd13;
	ld.global.f32 	%f30, [%rd17];
	fma.rn.f32 	%f31, %f29, %f30, %f28;
	ld.global.f32 	%f32, [%rd52+4];
	add.s64 	%rd18, %rd17, %rd13;
	ld.global.f32 	%f33, [%rd18];
	fma.rn.f32 	%f34, %f32, %f33, %f31;
	ld.global.f32 	%f35, [%rd52+8];
	add.s64 	%rd19, %rd18, %rd13;
	ld.global.f32 	%f36, [%rd19];
	fma.rn.f32 	%f37, %f35, %f36, %f34;
	ld.global.f32 	%f38, [%rd52+12];
	add.s64 	%rd20, %rd19, %rd13;
	ld.global.f32 	%f39, [%rd20];
	fma.rn.f32 	%f67, %f38, %f39, %f37;
	add.s32 	%r37, %r37, 8;
	add.s32 	%r36, %r36, %r7;
	add.s64 	%rd52, %rd52, 32;
	setp.ne.s32 	%p6, %r37, 0;
	@%p6 bra 	$L__BB0_4;
$L__BB0_5:
	setp.eq.s32 	%p7, %r4, 0;
	@%p7 bra 	$L__BB0_13;
	and.b32  	%r13, %r18, 3;
	setp.lt.u32 	%p8, %r4, 4;
	@%p8 bra 	$L__BB0_8;
	add.s32 	%r28, %r39, %r3;
	mul.wide.u32 	%rd21, %r28, 4;
	add.s64 	%rd22, %rd2, %rd21;
	ld.global.f32 	%f41, [%rd22];
	mad.lo.s32 	%r29, %r39, %r19, %r2;
	mul.wide.s32 	%rd23, %r29, 4;
	add.s64 	%rd24, %rd1, %rd23;
	ld.global.f32 	%f42, [%rd24];
	fma.rn.f32 	%f43, %f41, %f42, %f67;
	cvt.u64.u32 	%rd25, %r3;
	cvt.u64.u32 	%rd26, %r39;
	add.s64 	%rd27, %rd26, %rd25;
	shl.b64 	%rd28, %rd27, 2;
	add.s64 	%rd29, %rd2, %rd28;
	ld.global.f32 	%f44, [%rd29+4];
	mul.wide.s32 	%rd30, %r19, 4;
	add.s64 	%rd31, %rd24, %rd30;
	ld.global.f32 	%f45, [%rd31];
	fma.rn.f32 	%f46, %f44, %f45, %f43;
	ld.global.f32 	%f47, [%rd29+8];
	add.s64 	%rd32, %rd31, %rd30;
	ld.global.f32 	%f48, [%rd32];
	fma.rn.f32 	%f49, %f47, %f48, %f46;
	ld.global.f32 	%f50, [%rd29+12];
	add.s64 	%rd33, %rd32, %rd30;
	ld.global.f32 	%f51, [%rd33];
	fma.rn.f32 	%f67, %f50, %f51, %f49;
	add.s32 	%r39, %r39, 4;
$L__BB0_8:
	setp.eq.s32 	%p9, %r13, 0;
	@%p9 bra 	$L__BB0_13;
	setp.eq.s32 	%p10, %r13, 1;
	@%p10 bra 	$L__BB0_11;
	add.s32 	%r30, %r39, %r3;
	mul.wide.u32 	%rd34, %r30, 4;
	add.s64 	%rd35, %rd2, %rd34;
	ld.global.f32 	%f53, [%rd35];
	mad.lo.s32 	%r31, %r39, %r19, %r2;
	mul.wide.s32 	%rd36, %r31, 4;
	add.s64 	%rd37, %rd1, %rd36;
	ld.global.f32 	%f54, [%rd37];
	fma.rn.f32 	%f55, %f53, %f54, %f67;
	cvt.u64.u32 	%rd38, %r3;
	cvt.u64.u32 	%rd39, %r39;
	add.s64 	%rd40, %rd39, %rd38;
	shl.b64 	%rd41, %rd40, 2;
	add.s64 	%rd42, %rd2, %rd41;
	ld.global.f32 	%f56, [%rd42+4];
	mul.wide.s32 	%rd43, %r19, 4;
	add.s64 	%rd44, %rd37, %rd43;
	ld.global.f32 	%f57, [%rd44];
	fma.rn.f32 	%f67, %f56, %f57, %f55;
	add.s32 	%r39, %r39, 2;
$L__BB0_11:
	and.b32  	%r32, %r18, 1;
	setp.eq.b32 	%p11, %r32, 1;
	not.pred 	%p12, %p11;
	@%p12 bra 	$L__BB0_13;
	add.s32 	%r33, %r39, %r3;
	mul.wide.u32 	%rd45, %r33, 4;
	add.s64 	%rd46, %rd2, %rd45;
	ld.global.f32 	%f58, [%rd46];
	mad.lo.s32 	%r34, %r39, %r19, %r2;
	mul.wide.s32 	%rd47, %r34, 4;
	add.s64 	%rd48, %rd1, %rd47;
	ld.global.f32 	%f59, [%rd48];
	fma.rn.f32 	%f67, %f58, %f59, %f67;
$L__BB0_13:
	mad.lo.s32 	%r35, %r19, %r1, %r2;
	cvta.to.global.u64 	%rd49, %rd6;
	mul.wide.s32 	%rd50, %r35, 4;
	add.s64 	%rd51, %rd49, %rd50;
	st.global.f32 	[%rd51], %f67;
$L__BB0_14:
	ret;

}
	// .globl	DenseBackward
.visible .entry DenseBackward(
	.param .u64 .ptr .align 1 DenseBackward_param_0,
	.param .u64 .ptr .align 1 DenseBackward_param_1,
	.param .u64 .ptr .align 1 DenseBackward_param_2,
	.param .u64 .ptr .align 1 DenseBackward_param_3,
	.param .u64 .ptr .align 1 DenseBackward_param_4,
	.param .u64 .ptr .align 1 DenseBackward_param_5,
	.param .u32 DenseBackward_param_6,
	.param .u32 DenseBackward_param_7,
	.param .u32 DenseBackward_param_8,
	.param .u8 DenseBackward_param_9,
	.param .f32 DenseBackward_param_10
)
{
	.reg .pred 	%p<21>;
	.reg .b16 	%rs<4>;
	.reg .b32 	%r<47>;
	.reg .b32 	%f<136>;
	.reg .b64 	%rd<72>;

	ld.param.u64 	%rd8, [DenseBackward_param_0];
	ld.param.u64 	%rd9, [DenseBackward_param_1];
	ld.param.u64 	%rd10, [DenseBackward_param_2];
	ld.param.u64 	%rd11, [DenseBackward_param_3];
	ld.param.u64 	%rd12, [DenseBackward_param_4];
	ld.param.u32 	%r23, [DenseBackward_param_6];
	ld.param.u32 	%r21, [DenseBackward_param_7];
	ld.param.u32 	%r24, [DenseBackward_param_8];
	cvta.to.global.u64 	%rd1, %rd8;
	cvta.to.global.u64 	%rd2, %rd10;
	cvta.to.global.u64 	%rd3, %rd11;
	cvta.to.global.u64 	%rd13, %rd12;
	cvta.to.global.u64 	%rd14, %rd9;
	mov.u32 	%r25, %ctaid.x;
	mov.u32 	%r26, %ntid.x;
	mov.u32 	%r1, %tid.x;
	mad.lo.s32 	%r2, %r25, %r26, %r1;
	mov.u32 	%r27, %ctaid.y;
	mov.u32 	%r28, %ntid.y;
	mov.u32 	%r29, %tid.y;
	mad.lo.s32 	%r30, %r27, %r28, %r29;
	setp.ge.s32 	%p1, %r2, %r23;
	setp.ge.s32 	%p2, %r30, %r24;
	mul.wide.u32 	%rd15, %r30, 4;
	add.s64 	%rd4, %rd13, %rd15;
	mad.lo.s32 	%r4, %r24, %r2, %r30;
	mul.wide.s32 	%rd16, %r4, 4;
	add.s64 	%rd5, %rd14, %rd16;
	or.pred  	%p3, %p1, %p2;
	@%p3 bra 	$L__BB1_15;
	ld.param.s8 	%rs2, [DenseBackward_param_9];
	setp.eq.s16 	%p4, %rs2, 0;
	@%p4 bra 	$L__BB1_3;
	ld.global.f32 	%f2, [%rd5];
	atom.global.add.f32 	%f3, [%rd4], %f2;
$L__BB1_3:
	setp.lt.s32 	%p5, %r21, 1;
	@%p5 bra 	$L__BB1_15;
	mul.lo.s32 	%r5, %r21, %r2;
	setp.lt.u32 	%p6, %r21, 8;
	mov.b32 	%r45, 0;
	@%p6 bra 	$L__BB1_7;
	and.b32  	%r45, %r21, 2147483640;
	neg.s32 	%r43, %r45;
	mul.wide.s32 	%rd24, %r24, 4;
	shl.b32 	%r33, %r24, 3;
	mov.u32 	%r41, %r5;
	mov.u32 	%r42, %r30;
$L__BB1_6:
	.pragma "nounroll";
	ld.param.u64 	%rd70, [DenseBackward_param_5];
	mul.wide.s32 	%rd17, %r41, 4;
	add.s64 	%rd18, %rd1, %rd17;
	cvta.to.global.u64 	%rd19, %rd70;
	add.s64 	%rd20, %rd19, %rd17;
	mul.wide.s32 	%rd21, %r42, 4;
	add.s64 	%rd22, %rd3, %rd21;
	ld.global.f32 	%f4, [%rd18];
	ld.global.f32 	%f5, [%rd5];
	mul.f32 	%f6, %f4, %f5;
	atom.global.add.f32 	%f7, [%rd22], %f6;
	add.s64 	%rd23, %rd2, %rd21;
	ld.global.f32 	%f8, [%rd23];
	ld.global.f32 	%f9, [%rd5];
	mul.f32 	%f10, %f8, %f9;
	atom.global.add.f32 	%f11, [%rd20], %f10;
	add.s64 	%rd25, %rd22, %rd24;
	ld.global.f32 	%f12, [%rd18+4];
	ld.global.f32 	%f13, [%rd5];
	mul.f32 	%f14, %f12, %f13;
	atom.global.add.f32 	%f15, [%rd25], %f14;
	add.s64 	%rd26, %rd23, %rd24;
	ld.global.f32 	%f16, [%rd26];
	ld.global.f32 	%f17, [%rd5];
	mul.f32 	%f18, %f16, %f17;
	atom.global.add.f32 	%f19, [%rd20+4], %f18;
	add.s64 	%rd27, %rd25, %rd24;
	ld.global.f32 	%f20, [%rd18+8];
	ld.global.f32 	%f21, [%rd5];
	mul.f32 	%f22, %f20, %f21;
	atom.global.add.f32 	%f23, [%rd27], %f22;
	add.s64 	%rd28, %rd26, %rd24;
	ld.global.f32 	%f24, [%rd28];
	ld.global.f32 	%f25, [%rd5];
	mul.f32 	%f26, %f24, %f25;
	atom.global.add.f32 	%f27, [%rd20+8], %f26;
	add.s64 	%rd29, %rd27, %rd24;
	ld.global.f32 	%f28, [%rd18+12];
	ld.global.f32 	%f29, [%rd5];
	mul.f32 	%f30, %f28, %f29;
	atom.global.add.f32 	%f31, [%rd29], %f30;
	add.s64 	%rd30, %rd28, %rd24;
	ld.global.f32 	%f32, [%rd30];
	ld.global.f32 	%f33, [%rd5];
	mul.f32 	%f34, %f32, %f33;
	atom.global.add.f32 	%f35, [%rd20+12], %f34;
	add.s64 	%rd31, %rd29, %rd24;
	ld.global.f32 	%f36, [%rd18+16];
	ld.global.f32 	%f37, [%rd5];
	mul.f32 	%f38, %f36, %f37;
	atom.global.add.f32 	%f39, [%rd31], %f38;
	add.s64 	%rd32, %rd30, %rd24;
	ld.global.f32 	%f40, [%rd32];
	ld.global.f32 	%f41, [%rd5];
	mul.f32 	%f42, %f40, %f41;
	atom.global.add.f32 	%f43, [%rd20+16], %f42;
	add.s64 	%rd33, %rd31, %rd24;
	ld.global.f32 	%f44, [%rd18+20];
	ld.global.f32 	%f45, [%rd5];
	mul.f32 	%f46, %f44, %f45;
	atom.global.add.f32 	%f47, [%rd33], %f46;
	add.s64 	%rd34, %rd32, %rd24;
	ld.global.f32 	%f48, [%rd34];
	ld.global.f32 	%f49, [%rd5];
	mul.f32 	%f50, %f48, %f49;
	atom.global.add.f32 	%f51, [%rd20+20], %f50;
	add.s64 	%rd35, %rd33, %rd24;
	ld.global.f32 	%f52, [%rd18+24];
	ld.global.f32 	%f53, [%rd5];
	mul.f32 	%f54, %f52, %f53;
	atom.global.add.f32 	%f55, [%rd35], %f54;
	add.s64 	%rd36, %rd34, %rd24;
	ld.global.f32 	%f56, [%rd36];
	ld.global.f32 	%f57, [%rd5];
	mul.f32 	%f58, %f56, %f57;
	atom.global.add.f32 	%f59, [%rd20+24], %f58;
	add.s64 	%rd37, %rd35, %rd24;
	ld.global.f32 	%f60, [%rd18+28];
	ld.global.f32 	%f61, [%rd5];
	mul.f32 	%f62, %f60, %f61;
	atom.global.add.f32 	%f63, [%rd37], %f62;
	add.s64 	%rd38, %rd36, %rd24;
	ld.global.f32 	%f64, [%rd38];
	ld.global.f32 	%f65, [%rd5];
	mul.f32 	%f66, %f64, %f65;
	atom.global.add.f32 	%f67, [%rd20+28], %f66;
	add.s32 	%r43, %r43, 8;
	add.s32 	%r42, %r42, %r33;
	add.s32 	%r41, %r41, 8;
	setp.ne.s32 	%p7, %r43, 0;
	@%p7 bra 	$L__BB1_6;
$L__BB1_7:
	and.b32  	%r15, %r21, 7;
	setp.eq.s32 	%p8, %r15, 0;
	@%p8 bra 	$L__BB1_15;
	ld.param.u64 	%rd71, [DenseBackward_param_5];
	cvta.to.global.u64 	%rd6, %rd71;
	and.b32  	%r16, %r21, 3;
	setp.lt.u32 	%p9, %r15, 4;
	@%p9 bra 	$L__BB1_10;
	mad.lo.s32 	%r34, %r45, %r24, %r30;
	mul.wide.s32 	%rd39, %r34, 4;
	add.s64 	%rd40, %rd3, %rd39;
	add.s32 	%r35, %r45, %r5;
	mul.wide.s32 	%rd41, %r35, 4;
	add.s64 	%rd42, %rd1, %rd41;
	ld.global.f32 	%f68, [%rd42];
	ld.global.f32 	%f69, [%rd5];
	mul.f32 	%f70, %f68, %f69;
	atom.global.add.f32 	%f71, [%rd40], %f70;
	add.s64 	%rd43, %rd6, %rd41;
	add.s64 	%rd44, %rd2, %rd39;
	ld.global.f32 	%f72, [%rd44];
	ld.global.f32 	%f73, [%rd5];
	mul.f32 	%f74, %f72, %f73;
	atom.global.add.f32 	%f75, [%rd43], %f74;
	mul.wide.s32 	%rd45, %r24, 4;
	add.s64 	%rd46, %rd40, %rd45;
	ld.global.f32 	%f76, [%rd42+4];
	ld.global.f32 	%f77, [%rd5];
	mul.f32 	%f78, %f76, %f77;
	atom.global.add.f32 	%f79, [%rd46], %f78;
	add.s64 	%rd47, %rd44, %rd45;
	ld.global.f32 	%f80, [%rd47];
	ld.global.f32 	%f81, [%rd5];
	mul.f32 	%f82, %f80, %f81;
	atom.global.add.f32 	%f83, [%rd43+4], %f82;
	add.s64 	%rd48, %rd46, %rd45;
	ld.global.f32 	%f84, [%rd42+8];
	ld.global.f32 	%f85, [%rd5];
	mul.f32 	%f86, %f84, %f85;
	atom.global.add.f32 	%f87, [%rd48], %f86;
	add.s64 	%rd49, %rd47, %rd45;
	ld.global.f32 	%f88, [%rd49];
	ld.global.f32 	%f89, [%rd5];
	mul.f32 	%f90, %f88, %f89;
	atom.global.add.f32 	%f91, [%rd43+8], %f90;
	add.s64 	%rd50, %rd48, %rd45;
	ld.global.f32 	%f92, [%rd42+12];
	ld.global.f32 	%f93, [%rd5];
	mul.f32 	%f94, %f92, %f93;
	atom.global.add.f32 	%f95, [%rd50], %f94;
	add.s64 	%rd51, %rd49, %rd45;
	ld.global.f32 	%f96, [%rd51];
	ld.global.f32 	%f97, [%rd5];
	mul.f32 	%f98, %f96, %f97;
	atom.global.add.f32 	%f99, [%rd43+12], %f98;
	add.s32 	%r45, %r45, 4;
$L__BB1_10:
	setp.eq.s32 	%p10, %r16, 0;
	@%p10 bra 	$L__BB1_15;
	setp.eq.s32 	%p11, %r16, 1;
	@%p11 bra 	$L__BB1_13;
	mad.lo.s32 	%r36, %r45, %r24, %r30;
	mul.wide.s32 	%rd52, %r36, 4;
	add.s64 	%rd53, %rd3, %rd52;
	add.s32 	%r37, %r45, %r5;
	mul.wide.s32 	%rd54, %r37, 4;
	add.s64 	%rd55, %rd1, %rd54;
	ld.global.f32 	%f100, [%rd55];
	ld.global.f32 	%f101, [%rd5];
	mul.f32 	%f102, %f100, %f101;
	atom.global.add.f32 	%f103, [%rd53], %f102;
	add.s64 	%rd56, %rd6, %rd54;
	add.s64 	%rd57, %rd2, %rd52;
	ld.global.f32 	%f104, [%rd57];
	ld.global.f32 	%f105, [%rd5];
	mul.f32 	%f106, %f104, %f105;
	atom.global.add.f32 	%f107, [%rd56], %f106;
	mul.wide.s32 	%rd58, %r24, 4;
	add.s64 	%rd59, %rd53, %rd58;
	ld.global.f32 	%f108, [%rd55+4];
	ld.global.f32 	%f109, [%rd5];
	mul.f32 	%f110, %f108, %f109;
	atom.global.add.f32 	%f111, [%rd59], %f110;
	add.s64 	%rd60, %rd57, %rd58;
	ld.global.f32 	%f112, [%rd60];
	ld.global.f32 	%f113, [%rd5];
	mul.f32 	%f114, %f112, %f113;
	atom.global.add.f32 	%f115, [%rd56+4], %f114;
	add.s32 	%r45, %r45, 2;
$L__BB1_13:
	and.b32  	%r38, %r21, 1;
	setp.eq.b32 	%p12, %r38, 1;
	not.pred 	%p13, %p12;
	@%p13 bra 	$L__BB1_15;
	mad.lo.s32 	%r39, %r45, %r24, %r30;
	mul.wide.s32 	%rd61, %r39, 4;
	add.s64 	%rd62, %rd3, %rd61;
	add.s32 	%r40, %r45, %r5;
	mul.wide.s32 	%rd63, %r40, 4;
	add.s64 	%rd64, %rd1, %rd63;
	ld.global.f32 	%f116, [%rd64];
	ld.global.f32 	%f117, [%rd5];
	mul.f32 	%f118, %f116, %f117;
	atom.global.add.f32 	%f119, [%rd62], %f118;
	add.s64 	%rd65, %rd6, %rd63;
	add.s64 	%rd66, %rd2, %rd61;
	ld.global.f32 	%f120, [%rd66];
	ld.global.f32 	%f121, [%rd5];
	mul.f32 	%f122, %f120, %f121;
	atom.global.add.f32 	%f123, [%rd65], %f122;
$L__BB1_15:
	setp.ge.s32 	%p14, %r30, %r24;
	setp.ge.s32 	%p15, %r2, %r21;
	or.pred  	%p16, %p15, %p14;
	@%p16 bra 	$L__BB1_17;
	ld.param.f32 	%f134, [DenseBackward_param_10];
	mul.wide.s32 	%rd67, %r4, 4;
	add.s64 	%rd68, %rd3, %rd67;
	ld.global.f32 	%f124, [%rd68];
	mul.f32 	%f125, %f134, %f124;
	add.s64 	%rd69, %rd2, %rd67;
	ld.global.f32 	%f126, [%rd69];
	sub.f32 	%f127, %f126, %f125;
	st.global.f32 	[%rd69], %f127;
$L__BB1_17:
	ld.param.s8 	%rs3, [DenseBackward_param_9];
	setp.eq.s16 	%p17, %rs3, 0;
	setp.ge.s32 	%p18, %r2, %r24;
	or.pred  	%p19, %p18, %p17;
	@%p19 bra 	$L__BB1_20;
	ld.global.f32 	%f128, [%rd5];
	atom.global.add.f32 	%f129, [%rd4], %f128;
	setp.ne.s32 	%p20, %r1, 0;
	@%p20 bra 	$L__BB1_20;
	ld.param.f32 	%f135, [DenseBackward_param_10];
	neg.f32 	%f130, %f135;
	ld.global.f32 	%f131, [%rd4];
	mul.f32 	%f132, %f131, %f130;
	atom.global.add.f32 	%f133, [%rd4], %f132;
$L__BB1_20:
	ret;

}


// ===== COMPILED SASS (sm_100) =====

	.target	sm_100

	.elftype	@"ET_EXEC"


//--------------------- .note.nv.tkinfo           --------------------------
	.section	.note.nv.tkinfo,"",@"SHT_NOTE"
	.sectionflags	@"SHF_NOTE_NV_TKINFO"
	.tkinfo
        /*0018*/ 	.word	0x00000002
        /*0030*/ 	.string	""
        /*0030*/ 	.string	"ptxas"
        /*0030*/ 	.string	"Cuda compilation tools, release 13.0, V13.0.88"
        /*0030*/ 	.string	"Build cuda_13.0.r13.0/compiler.36424714_0"
        /*0030*/ 	.string	"-arch sm_100 -m 64 "



//--------------------- .note.nv.cuinfo           --------------------------
	.section	.note.nv.cuinfo,"",@"SHT_NOTE"
	.sectionflags	@"SHF_NOTE_NV_CUINFO"
        /*0018*/ 	.short	0x0002
        /*001a*/ 	.short	0x0064
        /*001c*/ 	.short	0x0082
	.zero		2


//--------------------- .nv.info                  --------------------------
	.section	.nv.info,"",@"SHT_CUDA_INFO"
	.align	4


	//----- nvinfo : EIATTR_REGCOUNT
	.align		4
        /*0000*/ 	.byte	0x04, 0x2f
        /*0002*/ 	.short	(.L_1 - .L_0)
	.align		4
.L_0:
        /*0004*/ 	.word	index@(MatMul)
        /*0008*/ 	.word	0x00000020


	//----- nvinfo : EIATTR_FRAME_SIZE
	.align		4
.L_1:
        /*000c*/ 	.byte	0x04, 0x11
        /*000e*/ 	.short	(.L_3 - .L_2)
	.align		4
.L_2:
        /*0010*/ 	.word	index@(MatMul)
        /*0014*/ 	.word	0x00000000


	//----- nvinfo : EIATTR_REGCOUNT
	.align		4
.L_3:
        /*0018*/ 	.byte	0x04, 0x2f
        /*001a*/ 	.short	(.L_5 - .L_4)
	.align		4
.L_4:
        /*001c*/ 	.word	index@(DenseBackward)
        /*0020*/ 	.word	0x00000020


	//----- nvinfo : EIATTR_FRAME_SIZE
	.align		4
.L_5:
        /*0024*/ 	.byte	0x04, 0x11
        /*0026*/ 	.short	(.L_7 - .L_6)
	.align		4
.L_6:
        /*0028*/ 	.word	index@(DenseBackward)
        /*002c*/ 	.word	0x00000000


	//----- nvinfo : EIATTR_MIN_STACK_SIZE
	.align		4
.L_7:
        /*0030*/ 	.byte	0x04, 0x12
        /*0032*/ 	.short	(.L_9 - .L_8)
	.align		4
.L_8:
        /*0034*/ 	.word	index@(DenseBackward)
        /*0038*/ 	.word	0x00000000


	//----- nvinfo : EIATTR_MIN_STACK_SIZE
	.align		4
.L_9:
        /*003c*/ 	.byte	0x04, 0x12
        /*003e*/ 	.short	(.L_11 - .L_10)
	.align		4
.L_10:
        /*0040*/ 	.word	index@(MatMul)
        /*0044*/ 	.word	0x00000000
.L_11:


//--------------------- .nv.compat                --------------------------
	.section	.nv.compat,"",@"SHT_CUDA_COMPAT_INFO"
	.align	4
        /*0000*/ 	.byte	0x02, 0x09, 0x00, 0x00, 0x02, 0x02, 0x01, 0x00, 0x02, 0x05, 0x05, 0x00, 0x03, 0x07, 0x01, 0x01
        /*0010*/ 	.byte	0x02, 0x03, 0x00, 0x00, 0x02, 0x06, 0x01, 0x00, 0x04, 0x0b, 0x08, 0x00, 0x09, 0x00, 0x00, 0x00
        /*0020*/ 	.byte	0x00, 0x00, 0x00, 0x00


//--------------------- .nv.info.DenseBackward    --------------------------
	.section	.nv.info.DenseBackward,"",@"SHT_CUDA_INFO"
	.sectionflags	@""
	.align	4


	//----- nvinfo : EIATTR_CUDA_API_VERSION
	.align		4
        /*0000*/ 	.byte	0x04, 0x37
        /*0002*/ 	.short	(.L_13 - .L_12)
.L_12:
        /*0004*/ 	.word	0x00000082


	//----- nvinfo : EIATTR_KPARAM_INFO
	.align		4
.L_13:
        /*0008*/ 	.byte	0x04, 0x17
        /*000a*/ 	.short	(.L_15 - .L_14)
.L_14:
        /*000c*/ 	.word	0x00000000
        /*0010*/ 	.short	0x000a
        /*0012*/ 	.short	0x0040
        /*0014*/ 	.byte	0x00, 0xf0, 0x11, 0x00


	//----- nvinfo : EIATTR_KPARAM_INFO
	.align		4
.L_15:
        /*0018*/ 	.byte	0x04, 0x17
        /*001a*/ 	.short	(.L_17 - .L_16)
.L_16:
        /*001c*/ 	.word	0x00000000
        /*0020*/ 	.short	0x0009
        /*0022*/ 	.short	0x003c
        /*0024*/ 	.byte	0x00, 0xf0, 0x05, 0x00


	//----- nvinfo : EIATTR_KPARAM_INFO
	.align		4
.L_17:
        /*0028*/ 	.byte	0x04, 0x17
        /*002a*/ 	.short	(.L_19 - .L_18)
.L_18:
        /*002c*/ 	.word	0x00000000
        /*0030*/ 	.short	0x0008
        /*0032*/ 	.short	0x0038
        /*0034*/ 	.byte	0x00, 0xf0, 0x11, 0x00


	//----- nvinfo : EIATTR_KPARAM_INFO
	.align		4
.L_19:
        /*0038*/ 	.byte	0x04, 0x17
        /*003a*/ 	.short	(.L_21 - .L_20)
.L_20:
        /*003c*/ 	.word	0x00000000
        /*0040*/ 	.short	0x0007
        /*0042*/ 	.short	0x0034
        /*0044*/ 	.byte	0x00, 0xf0, 0x11, 0x00


	//----- nvinfo : EIATTR_KPARAM_INFO
	.align		4
.L_21:
        /*0048*/ 	.byte	0x04, 0x17
        /*004a*/ 	.short	(.L_23 - .L_22)
.L_22:
        /*004c*/ 	.word	0x00000000
        /*0050*/ 	.short	0x0006
        /*0052*/ 	.short	0x0030
        /*0054*/ 	.byte	0x00, 0xf0, 0x11, 0x00


	//----- nvinfo : EIATTR_KPARAM_INFO
	.align		4
.L_23:
        /*0058*/ 	.byte	0x04, 0x17
        /*005a*/ 	.short	(.L_25 - .L_24)
.L_24:
        /*005c*/ 	.word	0x00000000
        /*0060*/ 	.short	0x0005
        /*0062*/ 	.short	0x0028
        /*0064*/ 	.byte	0x00, 0xf5, 0x21, 0x00


	//----- nvinfo : EIATTR_KPARAM_INFO
	.align		4
.L_25:
        /*0068*/ 	.byte	0x04, 0x17
        /*006a*/ 	.short	(.L_27 - .L_26)
.L_26:
        /*006c*/ 	.word	0x00000000
        /*0070*/ 	.short	0x0004
        /*0072*/ 	.short	0x0020
        /*0074*/ 	.byte	0x00, 0xf5, 0x21, 0x00


	//----- nvinfo : EIATTR_KPARAM_INFO
	.align		4
.L_27:
        /*0078*/ 	.byte	0x04, 0x17
        /*007a*/ 	.short	(.L_29 - .L_28)
.L_28:
        /*007c*/ 	.word	0x00000000
        /*0080*/ 	.short	0x0003
        /*0082*/ 	.short	0x0018
        /*0084*/ 	.byte	0x00, 0xf5, 0x21, 0x00


	//----- nvinfo : EIATTR_KPARAM_INFO
	.align		4
.L_29:
        /*0088*/ 	.byte	0x04, 0x17
        /*008a*/ 	.short	(.L_31 - .L_30)
.L_30:
        /*008c*/ 	.word	0x00000000
        /*0090*/ 	.short	0x0002
        /*0092*/ 	.short	0x0010
        /*0094*/ 	.byte	0x00, 0xf5, 0x21, 0x00


	//----- nvinfo : EIATTR_KPARAM_INFO
	.align		4
.L_31:
        /*0098*/ 	.byte	0x04, 0x17
        /*009a*/ 	.short	(.L_33 - .L_32)
.L_32:
        /*009c*/ 	.word	0x00000000
        /*00a0*/ 	.short	0x0001
        /*00a2*/ 	.short	0x0008
        /*00a4*/ 	.byte	0x00, 0xf5, 0x21, 0x00


	//----- nvinfo : EIATTR_KPARAM_INFO
	.align		4
.L_33:
        /*00a8*/ 	.byte	0x04, 0x17
        /*00aa*/ 	.short	(.L_35 - .L_34)
.L_34:
        /*00ac*/ 	.word	0x00000000
        /*00b0*/ 	.short	0x0000
        /*00b2*/ 	.short	0x0000
        /*00b4*/ 	.byte	0x00, 0xf5, 0x21, 0x00


	//----- nvinfo : EIATTR_SPARSE_MMA_MASK
	.align		4
.L_35:
        /*00b8*/ 	.byte	0x03, 0x50
        /*00ba*/ 	.short	0x0000


	//----- nvinfo : EIATTR_MAXREG_COUNT
	.align		4
        /*00bc*/ 	.byte	0x03, 0x1b
        /*00be*/ 	.short	0x00ff


	//----- nvinfo : EIATTR_MERCURY_ISA_VERSION
	.align		4
        /*00c0*/ 	.byte	0x03, 0x5f
        /*00c2*/ 	.short	0x0101


	//----- nvinfo : EIATTR_VRC_CTA_INIT_COUNT
	.align		4
        /*00c4*/ 	.byte	0x02, 0x4a
	.zero		1
	.zero		1


	//----- nvinfo : EIATTR_EXIT_INSTR_OFFSETS
	.align		4
        /*00c8*/ 	.byte	0x04, 0x1c
        /*00ca*/ 	.short	(.L_37 - .L_36)


	//   ....[0]....
.L_36:
        /*00cc*/ 	.word	0x00000fd0


	//   ....[1]....
        /*00d0*/ 	.word	0x00001010


	//   ....[2]....
        /*00d4*/ 	.word	0x00001060


	//----- nvinfo : EIATTR_CRS_STACK_SIZE
	.align		4
.L_37:
        /*00d8*/ 	.byte	0x04, 0x1e
        /*00da*/ 	.short	(.L_39 - .L_38)
.L_38:
        /*00dc*/ 	.word	0x00000000


	//----- nvinfo : EIATTR_CBANK_PARAM_SIZE
	.align		4
.L_39:
        /*00e0*/ 	.byte	0x03, 0x19
        /*00e2*/ 	.short	0x0044


	//----- nvinfo : EIATTR_PARAM_CBANK
	.align		4
        /*00e4*/ 	.byte	0x04, 0x0a
        /*00e6*/ 	.short	(.L_41 - .L_40)
	.align		4
.L_40:
        /*00e8*/ 	.word	index@(.nv.constant0.DenseBackward)
        /*00ec*/ 	.short	0x0380
        /*00ee*/ 	.short	0x0044


	//----- nvinfo : EIATTR_SW_WAR
	.align		4
.L_41:
        /*00f0*/ 	.byte	0x04, 0x36
        /*00f2*/ 	.short	(.L_43 - .L_42)
.L_42:
        /*00f4*/ 	.word	0x00000008
.L_43:


//--------------------- .nv.info.MatMul           --------------------------
	.section	.nv.info.MatMul,"",@"SHT_CUDA_INFO"
	.sectionflags	@""
	.align	4


	//----- nvinfo : EIATTR_CUDA_API_VERSION
	.align		4
        /*0000*/ 	.byte	0x04, 0x37
        /*0002*/ 	.short	(.L_45 - .L_44)
.L_44:
        /*0004*/ 	.word	0x00000082


	//----- nvinfo : EIATTR_KPARAM_INFO
	.align		4
.L_45:
        /*0008*/ 	.byte	0x04, 0x17
        /*000a*/ 	.short	(.L_47 - .L_46)
.L_46:
        /*000c*/ 	.word	0x00000000
        /*0010*/ 	.short	0x0005
        /*0012*/ 	.short	0x0020
        /*0014*/ 	.byte	0x00, 0xf0, 0x11, 0x00


	//----- nvinfo : EIATTR_KPARAM_INFO
	.align		4
.L_47:
        /*0018*/ 	.byte	0x04, 0x17
        /*001a*/ 	.short	(.L_49 - .L_48)
.L_48:
        /*001c*/ 	.word	0x00000000
        /*0020*/ 	.short	0x0004
        /*0022*/ 	.short	0x001c
        /*0024*/ 	.byte	0x00, 0xf0, 0x11, 0x00


	//----- nvinfo : EIATTR_KPARAM_INFO
	.align		4
.L_49:
        /*0028*/ 	.byte	0x04, 0x17
        /*002a*/ 	.short	(.L_51 - .L_50)
.L_50:
        /*002c*/ 	.word	0x00000000
        /*0030*/ 	.short	0x0003
        /*0032*/ 	.short	0x0018
        /*0034*/ 	.byte	0x00, 0xf0, 0x11, 0x00


	//----- nvinfo : EIATTR_KPARAM_INFO
	.align		4
.L_51:
        /*0038*/ 	.byte	0x04, 0x17
        /*003a*/ 	.short	(.L_53 - .L_52)
.L_52:
        /*003c*/ 	.word	0x00000000
        /*0040*/ 	.short	0x0002
        /*0042*/ 	.short	0x0010
        /*0044*/ 	.byte	0x00, 0xf5, 0x21, 0x00


	//----- nvinfo : EIATTR_KPARAM_INFO
	.align		4
.L_53:
        /*0048*/ 	.byte	0x04, 0x17
        /*004a*/ 	.short	(.L_55 - .L_54)
.L_54:
        /*004c*/ 	.word	0x00000000
        /*0050*/ 	.short	0x0001
        /*0052*/ 	.short	0x0008
        /*0054*/ 	.byte	0x00, 0xf5, 0x21, 0x00


	//----- nvinfo : EIATTR_KPARAM_INFO
	.align		4
.L_55:
        /*0058*/ 	.byte	0x04, 0x17
        /*005a*/ 	.short	(.L_57 - .L_56)
.L_56:
        /*005c*/ 	.word	0x00000000
        /*0060*/ 	.short	0x0000
        /*0062*/ 	.short	0x0000
        /*0064*/ 	.byte	0x00, 0xf5, 0x21, 0x00


	//----- nvinfo : EIATTR_SPARSE_MMA_MASK
	.align		4
.L_57:
        /*0068*/ 	.byte	0x03, 0x50
        /*006a*/ 	.short	0x0000


	//----- nvinfo : EIATTR_MAXREG_COUNT
	.align		4
        /*006c*/ 	.byte	0x03, 0x1b
        /*006e*/ 	.short	0x00ff


	//----- nvinfo : EIATTR_MERCURY_ISA_VERSION
	.align		4
        /*0070*/ 	.byte	0x03, 0x5f
        /*0072*/ 	.short	0x0101


	//----- nvinfo : EIATTR_VRC_CTA_INIT_COUNT
	.align		4
        /*0074*/ 	.byte	0x02, 0x4a
	.zero		1
	.zero		1


	//----- nvinfo : EIATTR_EXIT_INSTR_OFFSETS
	.align		4
        /*0078*/ 	.byte	0x04, 0x1c
        /*007a*/ 	.short	(.L_59 - .L_58)


	//   ....[0]....
.L_58:
        /*007c*/ 	.word	0x000000d0


	//   ....[1]....
        /*0080*/ 	.word	0x000008f0


	//----- nvinfo : EIATTR_CBANK_PARAM_SIZE
	.align		4
.L_59:
        /*0084*/ 	.byte	0x03, 0x19
        /*0086*/ 	.short	0x0024


	//----- nvinfo : EIATTR_PARAM_CBANK
	.align		4
        /*0088*/ 	.byte	0x04, 0x0a
        /*008a*/ 	.short	(.L_61 - .L_60)
	.align		4
.L_60:
        /*008c*/ 	.word	index@(.nv.constant0.MatMul)
        /*0090*/ 	.short	0x0380
        /*0092*/ 	.short	0x0024


	//----- nvinfo : EIATTR_SW_WAR
	.align		4
.L_61:
        /*0094*/ 	.byte	0x04, 0x36
        /*0096*/ 	.short	(.L_63 - .L_62)
.L_62:
        /*0098*/ 	.word	0x00000008
.L_63:


//--------------------- .nv.callgraph             --------------------------
	.section	.nv.callgraph,"",@"SHT_CUDA_CALLGRAPH"
	.align	4
	.sectionentsize	8
	.align		4
        /*0000*/ 	.word	0x00000000
	.align		4
        /*0004*/ 	.word	0xffffffff
	.align		4
        /*0008*/ 	.word	0x00000000
	.align		4
        /*000c*/ 	.word	0xfffffffe
	.align		4
        /*0010*/ 	.word	0x00000000
	.align		4
        /*0014*/ 	.word	0xfffffffd
	.align		4
        /*0018*/ 	.word	0x00000000
	.align		4
        /*001c*/ 	.word	0xfffffffc


//--------------------- .text.DenseBackward       --------------------------
	.section	.text.DenseBackward,"ax",@progbits
	.align	128
        .global         DenseBackward
        .type           DenseBackward,@function
        .size           DenseBackward,(.L_x_13 - DenseBackward)
        .other          DenseBackward,@"STO_CUDA_ENTRY STV_DEFAULT"
DenseBackward:
.text.DenseBackward:
[----:B------:R-:W-:Y:S01]  /*0000*/  LDC R1, c[0x0][0x37c] ;  /* 0x0000df00ff017b82 */ /* 0x000fe20000000800 */
[----:B------:R-:W0:Y:S07]  /*0010*/  S2R R9, SR_TID.Y ;  /* 0x0000000000097919 */ /* 0x000e2e0000002200 */
[----:B------:R-:W1:Y:S01]  /*0020*/  LDC R7, c[0x0][0x360] ;  /* 0x0000d800ff077b82 */ /* 0x000e620000000800 */
[----:B------:R-:W2:Y:S01]  /*0030*/  LDCU UR6, c[0x0][0x3b0] ;  /* 0x00007600ff0677ac */ /* 0x000ea20008000800 */
[----:B------:R-:W-:Y:S01]  /*0040*/  BSSY.RECONVERGENT B0, `(.L_x_0) ;  /* 0x00000e9000007945 */ /* 0x000fe20003800200 */
[----:B------:R-:W1:Y:S01]  /*0050*/  S2R R0, SR_TID.X ;  /* 0x0000000000007919 */ /* 0x000e620000002100 */
[----:B------:R-:W3:Y:S04]  /*0060*/  LDCU.64 UR8, c[0x0][0x358] ;  /* 0x00006b00ff0877ac */ /* 0x000ee80008000a00 */
[----:B------:R-:W0:Y:S08]  /*0070*/  S2UR UR5, SR_CTAID.Y ;  /* 0x00000000000579c3 */ /* 0x000e300000002600 */
[----:B------:R-:W0:Y:S08]  /*0080*/  LDC R16, c[0x0][0x364] ;  /* 0x0000d900ff107b82 */ /* 0x000e300000000800 */
[----:B------:R-:W1:Y:S08]  /*0090*/  S2UR UR4, SR_CTAID.X ;  /* 0x00000000000479c3 */ /* 0x000e700000002500 */
[----:B------:R-:W4:Y:S08]  /*00a0*/  LDC R17, c[0x0][0x3b8] ;  /* 0x0000ee00ff117b82 */ /* 0x000f300000000800 */
[----:B------:R-:W5:Y:S01]  /*00b0*/  LDC.64 R4, c[0x0][0x3a0] ;  /* 0x0000e800ff047b82 */ /* 0x000f620000000a00 */
[----:B0-----:R-:W-:-:S07]  /*00c0*/  IMAD R16, R16, UR5, R9 ;  /* 0x0000000510107c24 */ /* 0x001fce000f8e0209 */
[----:B------:R-:W0:Y:S01]  /*00d0*/  LDC.64 R2, c[0x0][0x388] ;  /* 0x0000e200ff027b82 */ /* 0x000e220000000a00 */
[----:B-1----:R-:W-:Y:S01]  /*00e0*/  IMAD R18, R7, UR4, R0 ;  /* 0x0000000407127c24 */ /* 0x002fe2000f8e0200 */
[----:B----4-:R-:W-:-:S03]  /*00f0*/  ISETP.GE.AND P0, PT, R16, R17, PT ;  /* 0x000000111000720c */ /* 0x010fc60003f06270 */
[C---:B------:R-:W-:Y:S01]  /*0100*/  IMAD R19, R18.reuse, R17, R16 ;  /* 0x0000001112137224 */ /* 0x040fe200078e0210 */
[----:B--2---:R-:W-:Y:S01]  /*0110*/  ISETP.GE.OR P1, PT, R18, UR6, P0 ;  /* 0x0000000612007c0c */ /* 0x004fe20008726670 */
[----:B-----5:R-:W-:-:S04]  /*0120*/  IMAD.WIDE.U32 R4, R16, 0x4, R4 ;  /* 0x0000000410047825 */ /* 0x020fc800078e0004 */
[----:B0-----:R-:W-:-:S08]  /*0130*/  IMAD.WIDE R2, R19, 0x4, R2 ;  /* 0x0000000413027825 */ /* 0x001fd000078e0202 */
[----:B---3--:R-:W-:Y:S05]  /*0140*/  @P1 BRA `(.L_x_1) ;  /* 0x0000000c00601947 */ /* 0x008fea0003800000 */
[----:B------:R-:W0:Y:S01]  /*0150*/  LDCU.U8 UR4, c[0x0][0x3bc] ;  /* 0x00007780ff0477ac */ /* 0x000e220008000000 */
[----:B------:R-:W1:Y:S01]  /*0160*/  LDCU UR5, c[0x0][0x3b4] ;  /* 0x00007680ff0577ac */ /* 0x000e620008000800 */
[----:B0-----:R-:W-:-:S04]  /*0170*/  UPRMT UR4, UR4, 0x8880, URZ ;  /* 0x0000888004047896 */ /* 0x001fc800080000ff */
[----:B------:R-:W-:Y:S02]  /*0180*/  UISETP.NE.AND UP0, UPT, UR4, URZ, UPT ;  /* 0x000000ff0400728c */ /* 0x000fe4000bf05270 */
[----:B-1----:R-:W-:-:S07]  /*0190*/  UISETP.GE.AND UP1, UPT, UR5, 0x1, UPT ;  /* 0x000000010500788c */ /* 0x002fce000bf26270 */
[----:B------:R-:W-:Y:S05]  /*01a0*/  BRA.U !UP0, `(.L_x_2) ;  /* 0x0000000108087547 */ /* 0x000fea000b800000 */
[----:B------:R-:W2:Y:S04]  /*01b0*/  LDG.E R7, desc[UR8][R2.64] ;  /* 0x0000000802077981 */ /* 0x000ea8000c1e1900 */
[----:B--2---:R0:W-:Y:S02]  /*01c0*/  REDG.E.ADD.F32.FTZ.RN.STRONG.GPU desc[UR8][R4.64], R7 ;  /* 0x00000007040079a6 */ /* 0x0041e4000c12f308 */
.L_x_2:
[----:B------:R-:W-:Y:S05]  /*01d0*/  BRA.U !UP1, `(.L_x_1) ;  /* 0x0000000d093c7547 */ /* 0x000fea000b800000 */
[----:B------:R-:W-:Y:S02]  /*01e0*/  UISETP.GE.U32.AND UP1, UPT, UR5, 0x8, UPT ;  /* 0x000000080500788c */ /* 0x000fe4000bf26070 */
[----:B------:R-:W-:Y:S01]  /*01f0*/  IMAD R20, R18, UR5, RZ ;  /* 0x0000000512147c24 */ /* 0x000fe2000f8e02ff */
[----:B------:R-:W-:Y:S01]  /*0200*/  ULOP3.LUT UP0, UR7, UR5, 0x7, URZ, 0xc0, !UPT ;  /* 0x0000000705077892 */ /* 0x000fe2000f80c0ff */
[----:B------:R-:W-:-:S05]  /*0210*/  UMOV UR4, URZ ;  /* 0x000000ff00047c82 */ /* 0x000fca0008000000 */
[----:B------:R-:W-:Y:S06]  /*0220*/  BRA.U !UP1, `(.L_x_3) ;  /* 0x00000005097c7547 */ /* 0x000fec000b800000 */
[----:B------:R-:W-:Y:S01]  /*0230*/  ULOP3.LUT UR4, UR5, 0x7ffffff8, URZ, 0xc0, !UPT ;  /* 0x7ffffff805047892 */ /* 0x000fe2000f8ec0ff */
[----:B------:R-:W-:Y:S02]  /*0240*/  MOV R21, R20 ;  /* 0x0000001400157202 */ /* 0x000fe40000000f00 */
[----:B------:R-:W-:Y:S01]  /*0250*/  MOV R22, R16 ;  /* 0x0000001000167202 */ /* 0x000fe20000000f00 */
[----:B------:R-:W-:-:S12]  /*0260*/  UIADD3 UR6, UPT, UPT, -UR4, URZ, URZ ;  /* 0x000000ff04067290 */ /* 0x000fd8000fffe1ff */
.L_x_4:
[----:B0-----:R-:W0:Y:S01]  /*0270*/  LDC.64 R6, c[0x0][0x380] ;  /* 0x0000e000ff067b82 */ /* 0x001e220000000a00 */
[----:B---3--:R-:W2:Y:S07]  /*0280*/  LDG.E R9, desc[UR8][R2.64] ;  /* 0x0000000802097981 */ /* 0x008eae000c1e1900 */
[----:B------:R-:W1:Y:S08]  /*0290*/  LDC.64 R10, c[0x0][0x398] ;  /* 0x0000e600ff0a7b82 */ /* 0x000e700000000a00 */
[----:B------:R-:W3:Y:S01]  /*02a0*/  LDC.64 R14, c[0x0][0x390] ;  /* 0x0000e400ff0e7b82 */ /* 0x000ee20000000a00 */
[----:B0-----:R-:W-:-:S05]  /*02b0*/  IMAD.WIDE R6, R21, 0x4, R6 ;  /* 0x0000000415067825 */ /* 0x001fca00078e0206 */
[----:B------:R-:W2:Y:S01]  /*02c0*/  LDG.E R8, desc[UR8][R6.64] ;  /* 0x0000000806087981 */ /* 0x000ea2000c1e1900 */
[----:B-1----:R-:W-:-:S04]  /*02d0*/  IMAD.WIDE R10, R22, 0x4, R10 ;  /* 0x00000004160a7825 */ /* 0x002fc800078e020a */
[----:B---3--:R-:W-:-:S04]  /*02e0*/  IMAD.WIDE R14, R22, 0x4, R14 ;  /* 0x00000004160e7825 */ /* 0x008fc800078e020e */
[----:B--2---:R-:W-:Y:S02]  /*02f0*/  FMUL R23, R8, R9 ;  /* 0x0000000908177220 */ /* 0x004fe40000400000 */
[----:B------:R-:W0:Y:S03]  /*0300*/  LDC.64 R8, c[0x0][0x3a8] ;  /* 0x0000ea00ff087b82 */ /* 0x000e260000000a00 */
[----:B------:R1:W-:Y:S04]  /*0310*/  REDG.E.ADD.F32.FTZ.RN.STRONG.GPU desc[UR8][R10.64], R23 ;  /* 0x000000170a0079a6 */ /* 0x0003e8000c12f308 */
[----:B------:R-:W2:Y:S04]  /*0320*/  LDG.E R13, desc[UR8][R2.64] ;  /* 0x00000008020d7981 */ /* 0x000ea8000c1e1900 */
[----:B------:R-:W2:Y:S01]  /*0330*/  LDG.E R12, desc[UR8][R14.64] ;  /* 0x000000080e0c7981 */ /* 0x000ea2000c1e1900 */
[----:B0-----:R-:W-:-:S04]  /*0340*/  IMAD.WIDE R8, R21, 0x4, R8 ;  /* 0x0000000415087825 */ /* 0x001fc800078e0208 */
[----:B--2---:R-:W-:-:S05]  /*0350*/  FMUL R25, R12, R13 ;  /* 0x0000000d0c197220 */ /* 0x004fca0000400000 */
[----:B------:R0:W-:Y:S04]  /*0360*/  REDG.E.ADD.F32.FTZ.RN.STRONG.GPU desc[UR8][R8.64], R25 ;  /* 0x00000019080079a6 */ /* 0x0001e8000c12f308 */
[----:B------:R-:W2:Y:S04]  /*0370*/  LDG.E R24, desc[UR8][R6.64+0x4] ;  /* 0x0000040806187981 */ /* 0x000ea8000c1e1900 */
[----:B------:R-:W2:Y:S01]  /*0380*/  LDG.E R27, desc[UR8][R2.64] ;  /* 0x00000008021b7981 */ /* 0x000ea2000c1e1900 */
[----:B------:R-:W-:-:S04]  /*0390*/  IMAD.WIDE R12, R17, 0x4, R10 ;  /* 0x00000004110c7825 */ /* 0x000fc800078e020a */
[----:B-1----:R-:W-:-:S04]  /*03a0*/  IMAD.WIDE R10, R17, 0x4, R14 ;  /* 0x00000004110a7825 */ /* 0x002fc800078e020e */
[----:B--2---:R-:W-:-:S05]  /*03b0*/  FMUL R27, R24, R27 ;  /* 0x0000001b181b7220 */ /* 0x004fca0000400000 */
[----:B------:R1:W-:Y:S04]  /*03c0*/  REDG.E.ADD.F32.FTZ.RN.STRONG.GPU desc[UR8][R12.64], R27 ;  /* 0x0000001b0c0079a6 */ /* 0x0003e8000c12f308 */
[----:B------:R-:W2:Y:S04]  /*03d0*/  LDG.E R14, desc[UR8][R10.64] ;  /* 0x000000080a0e7981 */ /* 0x000ea8000c1e1900 */
[----:B------:R-:W2:Y:S02]  /*03e0*/  LDG.E R15, desc[UR8][R2.64] ;  /* 0x00000008020f7981 */ /* 0x000ea4000c1e1900 */
[----:B--2---:R-:W-:-:S05]  /*03f0*/  FMUL R23, R14, R15 ;  /* 0x0000000f0e177220 */ /* 0x004fca0000400000 */
[----:B------:R2:W-:Y:S04]  /*0400*/  REDG.E.ADD.F32.FTZ.RN.STRONG.GPU desc[UR8][R8.64+0x4], R23 ;  /* 0x00000417080079a6 */ /* 0x0005e8000c12f308 */
[----:B------:R-:W3:Y:S04]  /*0410*/  LDG.E R14, desc[UR8][R6.64+0x8] ;  /* 0x00000808060e7981 */ /* 0x000ee8000c1e1900 */
[----:B------:R-:W3:Y:S01]  /*0420*/  LDG.E R15, desc[UR8][R2.64] ;  /* 0x00000008020f7981 */ /* 0x000ee2000c1e1900 */
[----:B0-----:R-:W-:-:S04]  /*0430*/  IMAD.WIDE R24, R17, 0x4, R12 ;  /* 0x0000000411187825 */ /* 0x001fc800078e020c */
[----:B---3--:R-:W-:Y:S01]  /*0440*/  FMUL R29, R14, R15 ;  /* 0x0000000f0e1d7220 */ /* 0x008fe20000400000 */
[----:B------:R-:W-:-:S04]  /*0450*/  IMAD.WIDE R14, R17, 0x4, R10 ;  /* 0x00000004110e7825 */ /* 0x000fc800078e020a */
[----:B------:R0:W-:Y:S04]  /*0460*/  REDG.E.ADD.F32.FTZ.RN.STRONG.GPU desc[UR8][R24.64], R29 ;  /* 0x0000001d180079a6 */ /* 0x0001e8000c12f308 */
[----:B-1----:R-:W3:Y:S04]  /*0470*/  LDG.E R12, desc[UR8][R14.64] ;  /* 0x000000080e0c7981 */ /* 0x002ee8000c1e1900 */
[----:B------:R-:W3:Y:S02]  /*0480*/  LDG.E R11, desc[UR8][R2.64] ;  /* 0x00000008020b7981 */ /* 0x000ee4000c1e1900 */
[----:B---3--:R-:W-:-:S05]  /*0490*/  FMUL R27, R12, R11 ;  /* 0x0000000b0c1b7220 */ /* 0x008fca0000400000 */
[----:B------:R1:W-:Y:S04]  /*04a0*/  REDG.E.ADD.F32.FTZ.RN.STRONG.GPU desc[UR8][R8.64+0x8], R27 ;  /* 0x0000081b080079a6 */ /* 0x0003e8000c12f308 */
[----:B------:R-:W2:Y:S04]  /*04b0*/  LDG.E R12, desc[UR8][R6.64+0xc] ;  /* 0x00000c08060c7981 */ /* 0x000ea8000c1e1900 */
[----:B------:R-:W2:Y:S01]  /*04c0*/  LDG.E R13, desc[UR8][R2.64] ;  /* 0x00000008020d7981 */ /* 0x000ea2000c1e1900 */
[----:B------:R-:W-:-:S04]  /*04d0*/  IMAD.WIDE R10, R17, 0x4, R24 ;  /* 0x00000004110a7825 */ /* 0x000fc800078e0218 */
[----:B--2---:R-:W-:Y:S01]  /*04e0*/  FMUL R23, R12, R13 ;  /* 0x0000000d0c177220 */ /* 0x004fe20000400000 */
[----:B------:R-:W-:-:S04]  /*04f0*/  IMAD.WIDE R12, R17, 0x4, R14 ;  /* 0x00000004110c7825 */ /* 0x000fc800078e020e */
[----:B------:R2:W-:Y:S04]  /*0500*/  REDG.E.ADD.F32.FTZ.RN.STRONG.GPU desc[UR8][R10.64], R23 ;  /* 0x000000170a0079a6 */ /* 0x0005e8000c12f308 */
[----:B0-----:R-:W3:Y:S04]  /*0510*/  LDG.E R24, desc[UR8][R12.64] ;  /* 0x000000080c187981 */ /* 0x001ee8000c1e1900 */
[----:B------:R-:W3:Y:S02]  /*0520*/  LDG.E R15, desc[UR8][R2.64] ;  /* 0x00000008020f7981 */ /* 0x000ee4000c1e1900 */
[----:B---3--:R-:W-:-:S05]  /*0530*/  FMUL R29, R24, R15 ;  /* 0x0000000f181d7220 */ /* 0x008fca0000400000 */
[----:B------:R0:W-:Y:S04]  /*0540*/  REDG.E.ADD.F32.FTZ.RN.STRONG.GPU desc[UR8][R8.64+0xc], R29 ;  /* 0x00000c1d080079a6 */ /* 0x0001e8000c12f308 */
[----:B------:R-:W1:Y:S04]  /*0550*/  LDG.E R24, desc[UR8][R6.64+0x10] ;  /* 0x0000100806187981 */ /* 0x000e68000c1e1900 */
[----:B------:R-:W1:Y:S01]  /*0560*/  LDG.E R25, desc[UR8][R2.64] ;  /* 0x0000000802197981 */ /* 0x000e62000c1e1900 */
[----:B------:R-:W-:-:S04]  /*0570*/  IMAD.WIDE R14, R17, 0x4, R10 ;  /* 0x00000004110e7825 */ /* 0x000fc800078e020a */
[----:B-1----:R-:W-:Y:S01]  /*0580*/  FMUL R27, R24, R25 ;  /* 0x00000019181b7220 */ /* 0x002fe20000400000 */
[----:B------:R-:W-:-:S04]  /*0590*/  IMAD.WIDE R24, R17, 0x4, R12 ;  /* 0x0000000411187825 */ /* 0x000fc800078e020c */
[----:B------:R1:W-:Y:S04]  /*05a0*/  REDG.E.ADD.F32.FTZ.RN.STRONG.GPU desc[UR8][R14.64], R27 ;  /* 0x0000001b0e0079a6 */ /* 0x0003e8000c12f308 */
[----:B--2---:R-:W2:Y:S04]  /*05b0*/  LDG.E R10, desc[UR8][R24.64] ;  /* 0x00000008180a7981 */ /* 0x004ea8000c1e1900 */
[----:B------:R-:W2:Y:S02]  /*05c0*/  LDG.E R11, desc[UR8][R2.64] ;  /* 0x00000008020b7981 */ /* 0x000ea4000c1e1900 */
[----:B--2---:R-:W-:-:S05]  /*05d0*/  FMUL R23, R10, R11 ;  /* 0x0000000b0a177220 */ /* 0x004fca0000400000 */
[----:B------:R2:W-:Y:S04]  /*05e0*/  REDG.E.ADD.F32.FTZ.RN.STRONG.GPU desc[UR8][R8.64+0x10], R23 ;  /* 0x00001017080079a6 */ /* 0x0005e8000c12f308 */
[----:B------:R-:W0:Y:S04]  /*05f0*/  LDG.E R12, desc[UR8][R6.64+0x14] ;  /* 0x00001408060c7981 */ /* 0x000e28000c1e1900 */
[----:B------:R-:W0:Y:S01]  /*0600*/  LDG.E R13, desc[UR8][R2.64] ;  /* 0x00000008020d7981 */ /* 0x000e22000c1e1900 */
[----:B------:R-:W-:-:S04]  /*0610*/  IMAD.WIDE R10, R17, 0x4, R14 ;  /* 0x00000004110a7825 */ /* 0x000fc800078e020e */
[----:B0-----:R-:W-:Y:S01]  /*0620*/  FMUL R29, R12, R13 ;  /* 0x0000000d0c1d7220 */ /* 0x001fe20000400000 */
[----:B------:R-:W-:-:S04]  /*0630*/  IMAD.WIDE R12, R17, 0x4, R24 ;  /* 0x00000004110c7825 */ /* 0x000fc800078e0218 */
[----:B------:R0:W-:Y:S04]  /*0640*/  REDG.E.ADD.F32.FTZ.RN.STRONG.GPU desc[UR8][R10.64], R29 ;  /* 0x0000001d0a0079a6 */ /* 0x0001e8000c12f308 */
[----:B-1----:R-:W3:Y:S04]  /*0650*/  LDG.E R14, desc[UR8][R12.64] ;  /* 0x000000080c0e7981 */ /* 0x002ee8000c1e1900 */
[----:B------:R-:W3:Y:S02]  /*0660*/  LDG.E R15, desc[UR8][R2.64] ;  /* 0x00000008020f7981 */ /* 0x000ee4000c1e1900 */
[----:B---3--:R-:W-:-:S05]  /*0670*/  FMUL R27, R14, R15 ;  /* 0x0000000f0e1b7220 */ /* 0x008fca0000400000 */
[----:B------:R1:W-:Y:S04]  /*0680*/  REDG.E.ADD.F32.FTZ.RN.STRONG.GPU desc[UR8][R8.64+0x14], R27 ;  /* 0x0000141b080079a6 */ /* 0x0003e8000c12f308 */
[----:B--2---:R-:W2:Y:S04]  /*0690*/  LDG.E R23, desc[UR8][R6.64+0x18] ;  /* 0x0000180806177981 */ /* 0x004ea8000c1e1900 */
        /* <DEDUP_REMOVED lines=15> */
[----:B------:R-:W4:Y:S04]  /*0790*/  LDG.E R12, desc[UR8][R12.64] ;  /* 0x000000080c0c7981 */ /* 0x000f28000c1e1900 */
[----:B--2---:R-:W4:Y:S01]  /*07a0*/  LDG.E R15, desc[UR8][R2.64] ;  /* 0x00000008020f7981 */ /* 0x004f22000c1e1900 */
[----:B------:R-:W-:-:S04]  /*07b0*/  UIADD3 UR6, UPT, UPT, UR6, 0x8, URZ ;  /* 0x0000000806067890 */ /* 0x000fc8000fffe0ff */
[----:B------:R-:W-:Y:S01]  /*07c0*/  UISETP.NE.AND UP1, UPT, UR6, URZ, UPT ;  /* 0x000000ff0600728c */ /* 0x000fe2000bf25270 */
[----:B----4-:R-:W-:-:S05]  /*07d0*/  FMUL R15, R12, R15 ;  /* 0x0000000f0c0f7220 */ /* 0x010fca0000400000 */
[----:B------:R3:W-:Y:S01]  /*07e0*/  REDG.E.ADD.F32.FTZ.RN.STRONG.GPU desc[UR8][R8.64+0x1c], R15 ;  /* 0x00001c0f080079a6 */ /* 0x0007e2000c12f308 */
[----:B------:R-:W-:Y:S02]  /*07f0*/  LEA R22, R17, R22, 0x3 ;  /* 0x0000001611167211 */ /* 0x000fe400078e18ff */
[----:B------:R-:W-:Y:S01]  /*0800*/  IADD3 R21, PT, PT, R21, 0x8, RZ ;  /* 0x0000000815157810 */ /* 0x000fe20007ffe0ff */
[----:B------:R-:W-:Y:S06]  /*0810*/  BRA.U UP1, `(.L_x_4) ;  /* 0xfffffff901947547 */ /* 0x000fec000b83ffff */
.L_x_3:
[----:B------:R-:W-:Y:S05]  /*0820*/  BRA.U !UP0, `(.L_x_1) ;  /* 0x0000000508a87547 */ /* 0x000fea000b800000 */
[----:B------:R-:W-:Y:S02]  /*0830*/  UISETP.GE.U32.AND UP0, UPT, UR7, 0x4, UPT ;  /* 0x000000040700788c */ /* 0x000fe4000bf06070 */
[----:B------:R-:W-:-:S04]  /*0840*/  ULOP3.LUT UR6, UR5, 0x3, URZ, 0xc0, !UPT ;  /* 0x0000000305067892 */ /* 0x000fc8000f8ec0ff */
[----:B------:R-:W-:-:S03]  /*0850*/  UISETP.NE.AND UP1, UPT, UR6, URZ, UPT ;  /* 0x000000ff0600728c */ /* 0x000fc6000bf25270 */
[----:B------:R-:W-:Y:S08]  /*0860*/  BRA.U !UP0, `(.L_x_5) ;  /* 0x0000000108c47547 */ /* 0x000ff0000b800000 */
[----:B0-----:R-:W0:Y:S01]  /*0870*/  LDC.64 R6, c[0x0][0x380] ;  /* 0x0000e000ff067b82 */ /* 0x001e220000000a00 */
[----:B------:R-:W-:Y:S01]  /*0880*/  IADD3 R12, PT, PT, R20, UR4, RZ ;  /* 0x00000004140c7c10 */ /* 0x000fe2000fffe0ff */
[----:B---3--:R-:W2:Y:S06]  /*0890*/  LDG.E R15, desc[UR8][R2.64] ;  /* 0x00000008020f7981 */ /* 0x008eac000c1e1900 */
[----:B------:R-:W1:Y:S08]  /*08a0*/  LDC.64 R8, c[0x0][0x398] ;  /* 0x0000e600ff087b82 */ /* 0x000e700000000a00 */
[----:B------:R-:W3:Y:S01]  /*08b0*/  LDC.64 R10, c[0x0][0x390] ;  /* 0x0000e400ff0a7b82 */ /* 0x000ee20000000a00 */
[----:B0-----:R-:W-:-:S05]  /*08c0*/  IMAD.WIDE R6, R12, 0x4, R6 ;  /* 0x000000040c067825 */ /* 0x001fca00078e0206 */
[----:B------:R-:W2:Y:S01]  /*08d0*/  LDG.E R14, desc[UR8][R6.64] ;  /* 0x00000008060e7981 */ /* 0x000ea2000c1e1900 */
[----:B------:R-:W-:-:S04]  /*08e0*/  IMAD R13, R17, UR4, R16 ;  /* 0x00000004110d7c24 */ /* 0x000fc8000f8e0210 */
        /* <DEDUP_REMOVED lines=21> */
[----:B0-----:R-:W3:Y:S01]  /*0a40*/  LDG.E R23, desc[UR8][R2.64] ;  /* 0x0000000802177981 */ /* 0x001ee2000c1e1900 */
[----:B------:R-:W-:-:S04]  /*0a50*/  IMAD.WIDE R10, R17, 0x4, R14 ;  /* 0x00000004110a7825 */ /* 0x000fc800078e020e */
        /* <DEDUP_REMOVED lines=13> */
[----:B------:R-:W2:Y:S04]  /*0b30*/  LDG.E R14, desc[UR8][R14.64] ;  /* 0x000000080e0e7981 */ /* 0x000ea8000c1e1900 */
[----:B0-----:R-:W2:Y:S02]  /*0b40*/  LDG.E R11, desc[UR8][R2.64] ;  /* 0x00000008020b7981 */ /* 0x001ea4000c1e1900 */
[----:B--2---:R-:W-:-:S05]  /*0b50*/  FMUL R11, R14, R11 ;  /* 0x0000000b0e0b7220 */ /* 0x004fca0000400000 */
[----:B------:R1:W-:Y:S01]  /*0b60*/  REDG.E.ADD.F32.FTZ.RN.STRONG.GPU desc[UR8][R12.64+0xc], R11 ;  /* 0x00000c0b0c0079a6 */ /* 0x0003e2000c12f308 */
[----:B------:R-:W-:-:S12]  /*0b70*/  UIADD3 UR4, UPT, UPT, UR4, 0x4, URZ ;  /* 0x0000000404047890 */ /* 0x000fd8000fffe0ff */
.L_x_5:
[----:B------:R-:W-:Y:S05]  /*0b80*/  BRA.U !UP1, `(.L_x_1) ;  /* 0x0000000109d07547 */ /* 0x000fea000b800000 */
[----:B------:R-:W-:Y:S02]  /*0b90*/  UISETP.NE.AND UP0, UPT, UR6, 0x1, UPT ;  /* 0x000000010600788c */ /* 0x000fe4000bf05270 */
[----:B------:R-:W-:-:S04]  /*0ba0*/  ULOP3.LUT UR5, UR5, 0x1, URZ, 0xc0, !UPT ;  /* 0x0000000105057892 */ /* 0x000fc8000f8ec0ff */
[----:B------:R-:W-:-:S03]  /*0bb0*/  UISETP.NE.U32.AND UP1, UPT, UR5, 0x1, UPT ;  /* 0x000000010500788c */ /* 0x000fc6000bf25070 */
[----:B------:R-:W-:Y:S08]  /*0bc0*/  BRA.U !UP0, `(.L_x_6) ;  /* 0x0000000108747547 */ /* 0x000ff0000b800000 */
[----:B-1-3--:R-:W1:Y:S01]  /*0bd0*/  LDC.64 R8, c[0x0][0x380] ;  /* 0x0000e000ff087b82 */ /* 0x00ae620000000a00 */
[----:B------:R-:W-:Y:S01]  /*0be0*/  IADD3 R12, PT, PT, R20, UR4, RZ ;  /* 0x00000004140c7c10 */ /* 0x000fe2000fffe0ff */
[----:B------:R-:W2:Y:S06]  /*0bf0*/  LDG.E R14, desc[UR8][R2.64] ;  /* 0x00000008020e7981 */ /* 0x000eac000c1e1900 */
[----:B0-----:R-:W0:Y:S08]  /*0c00*/  LDC.64 R6, c[0x0][0x398] ;  /* 0x0000e600ff067b82 */ /* 0x001e300000000a00 */
[----:B------:R-:W3:Y:S01]  /*0c10*/  LDC.64 R10, c[0x0][0x390] ;  /* 0x0000e400ff0a7b82 */ /* 0x000ee20000000a00 */
[----:B-1----:R-:W-:-:S05]  /*0c20*/  IMAD.WIDE R8, R12, 0x4, R8 ;  /* 0x000000040c087825 */ /* 0x002fca00078e0208 */
[----:B------:R-:W2:Y:S01]  /*0c30*/  LDG.E R13, desc[UR8][R8.64] ;  /* 0x00000008080d7981 */ /* 0x000ea2000c1e1900 */
[----:B------:R-:W-:-:S04]  /*0c40*/  IMAD R15, R17, UR4, R16 ;  /* 0x00000004110f7c24 */ /* 0x000fc8000f8e0210 */
[----:B0-----:R-:W-:-:S04]  /*0c50*/  IMAD.WIDE R6, R15, 0x4, R6 ;  /* 0x000000040f067825 */ /* 0x001fc800078e0206 */
        /* <DEDUP_REMOVED lines=9> */
[----:B------:R-:W3:Y:S04]  /*0cf0*/  LDG.E R8, desc[UR8][R8.64+0x4] ;  /* 0x0000040808087981 */ /* 0x000ee8000c1e1900 */
[----:B------:R-:W3:Y:S01]  /*0d00*/  LDG.E R25, desc[UR8][R2.64] ;  /* 0x0000000802197981 */ /* 0x000ee2000c1e1900 */
[----:B------:R-:W-:-:S04]  /*0d10*/  IMAD.WIDE R14, R17, 0x4, R6 ;  /* 0x00000004110e7825 */ /* 0x000fc800078e0206 */
[----:B-1----:R-:W-:-:S04]  /*0d20*/  IMAD.WIDE R6, R17, 0x4, R10 ;  /* 0x0000000411067825 */ /* 0x002fc800078e020a */
[----:B---3--:R-:W-:-:S05]  /*0d30*/  FMUL R25, R8, R25 ;  /* 0x0000001908197220 */ /* 0x008fca0000400000 */
[----:B------:R2:W-:Y:S04]  /*0d40*/  REDG.E.ADD.F32.FTZ.RN.STRONG.GPU desc[UR8][R14.64], R25 ;  /* 0x000000190e0079a6 */ /* 0x0005e8000c12f308 */
[----:B------:R-:W3:Y:S04]  /*0d50*/  LDG.E R6, desc[UR8][R6.64] ;  /* 0x0000000806067981 */ /* 0x000ee8000c1e1900 */
[----:B------:R-:W3:Y:S02]  /*0d60*/  LDG.E R11, desc[UR8][R2.64] ;  /* 0x00000008020b7981 */ /* 0x000ee4000c1e1900 */
[----:B---3--:R-:W-:-:S05]  /*0d70*/  FMUL R11, R6, R11 ;  /* 0x0000000b060b7220 */ /* 0x008fca0000400000 */
[----:B------:R2:W-:Y:S01]  /*0d80*/  REDG.E.ADD.F32.FTZ.RN.STRONG.GPU desc[UR8][R12.64+0x4], R11 ;  /* 0x0000040b0c0079a6 */ /* 0x0005e2000c12f308 */
[----:B------:R-:W-:-:S12]  /*0d90*/  UIADD3 UR4, UPT, UPT, UR4, 0x2, URZ ;  /* 0x0000000204047890 */ /* 0x000fd8000fffe0ff */
.L_x_6:
[----:B------:R-:W-:Y:S05]  /*0da0*/  BRA.U UP1, `(.L_x_1) ;  /* 0x0000000101487547 */ /* 0x000fea000b800000 */
[----:B-123--:R-:W1:Y:S01]  /*0db0*/  LDC.64 R10, c[0x0][0x380] ;  /* 0x0000e000ff0a7b82 */ /* 0x00ee620000000a00 */
[----:B------:R-:W-:Y:S01]  /*0dc0*/  IADD3 R20, PT, PT, R20, UR4, RZ ;  /* 0x0000000414147c10 */ /* 0x000fe2000fffe0ff */
[----:B------:R-:W2:Y:S06]  /*0dd0*/  LDG.E R15, desc[UR8][R2.64] ;  /* 0x00000008020f7981 */ /* 0x000eac000c1e1900 */
[----:B------:R-:W3:Y:S08]  /*0de0*/  LDC.64 R8, c[0x0][0x398] ;  /* 0x0000e600ff087b82 */ /* 0x000ef00000000a00 */
[----:B0-----:R-:W0:Y:S01]  /*0df0*/  LDC.64 R6, c[0x0][0x390] ;  /* 0x0000e400ff067b82 */ /* 0x001e220000000a00 */
[----:B-1----:R-:W-:-:S06]  /*0e00*/  IMAD.WIDE R10, R20, 0x4, R10 ;  /* 0x00000004140a7825 */ /* 0x002fcc00078e020a */
[----:B------:R-:W2:Y:S01]  /*0e10*/  LDG.E R10, desc[UR8][R10.64] ;  /* 0x000000080a0a7981 */ /* 0x000ea2000c1e1900 */
[----:B------:R-:W-:-:S04]  /*0e20*/  IMAD R13, R17, UR4, R16 ;  /* 0x00000004110d7c24 */ /* 0x000fc8000f8e0210 */
[----:B---3--:R-:W-:-:S04]  /*0e30*/  IMAD.WIDE R8, R13, 0x4, R8 ;  /* 0x000000040d087825 */ /* 0x008fc800078e0208 */
[----:B0-----:R-:W-:Y:S02]  /*0e40*/  IMAD.WIDE R6, R13, 0x4, R6 ;  /* 0x000000040d067825 */ /* 0x001fe400078e0206 */
[----:B------:R-:W0:Y:S02]  /*0e50*/  LDC.64 R12, c[0x0][0x3a8] ;  /* 0x0000ea00ff0c7b82 */ /* 0x000e240000000a00 */
[----:B--2---:R-:W-:-:S05]  /*0e60*/  FMUL R15, R10, R15 ;  /* 0x0000000f0a0f7220 */ /* 0x004fca0000400000 */
[----:B------:R4:W-:Y:S04]  /*0e70*/  REDG.E.ADD.F32.FTZ.RN.STRONG.GPU desc[UR8][R8.64], R15 ;  /* 0x0000000f080079a6 */ /* 0x0009e8000c12f308 */
[----:B------:R-:W2:Y:S04]  /*0e80*/  LDG.E R6, desc[UR8][R6.64] ;  /* 0x0000000806067981 */ /* 0x000ea8000c1e1900 */
[----:B------:R-:W2:Y:S01]  /*0e90*/  LDG.E R23, desc[UR8][R2.64] ;  /* 0x0000000802177981 */ /* 0x000ea2000c1e1900 */
[----:B0-----:R-:W-:-:S04]  /*0ea0*/  IMAD.WIDE R20, R20, 0x4, R12 ;  /* 0x0000000414147825 */ /* 0x001fc800078e020c */
[----:B--2---:R-:W-:-:S05]  /*0eb0*/  FMUL R23, R6, R23 ;  /* 0x0000001706177220 */ /* 0x004fca0000400000 */
[----:B------:R4:W-:Y:S02]  /*0ec0*/  REDG.E.ADD.F32.FTZ.RN.STRONG.GPU desc[UR8][R20.64], R23 ;  /* 0x00000017140079a6 */ /* 0x0009e4000c12f308 */
.L_x_1:
[----:B------:R-:W-:Y:S05]  /*0ed0*/  BSYNC.RECONVERGENT B0 ;  /* 0x0000000000007941 */ /* 0x000fea0003800200 */
.L_x_0:
[----:B------:R-:W5:Y:S01]  /*0ee0*/  LDCU UR4, c[0x0][0x3b4] ;  /* 0x00007680ff0477ac */ /* 0x000f620008000800 */
[----:B0-----:R-:W0:Y:S08]  /*0ef0*/  LDC.64 R6, c[0x0][0x398] ;  /* 0x0000e600ff067b82 */ /* 0x001e300000000a00 */
[----:B-1-34-:R-:W1:Y:S01]  /*0f00*/  LDC.64 R8, c[0x0][0x390] ;  /* 0x0000e400ff087b82 */ /* 0x01ae620000000a00 */
[----:B-----5:R-:W-:Y:S01]  /*0f10*/  ISETP.GE.OR P0, PT, R18, UR4, P0 ;  /* 0x0000000412007c0c */ /* 0x020fe20008706670 */
[----:B------:R-:W3:-:S12]  /*0f20*/  LDCU.U8 UR4, c[0x0][0x3bc] ;  /* 0x00007780ff0477ac */ /* 0x000ed80008000000 */
[C---:B0-----:R-:W-:Y:S01]  /*0f30*/  @!P0 IMAD.WIDE R6, R19.reuse, 0x4, R6 ;  /* 0x0000000413068825 */ /* 0x041fe200078e0206 */
[----:B------:R-:W0:Y:S03]  /*0f40*/  @!P0 LDC R10, c[0x0][0x3c0] ;  /* 0x0000f000ff0a8b82 */ /* 0x000e260000000800 */
[----:B-1----:R-:W-:Y:S02]  /*0f50*/  @!P0 IMAD.WIDE R8, R19, 0x4, R8 ;  /* 0x0000000413088825 */ /* 0x002fe400078e0208 */
[----:B------:R-:W0:Y:S04]  /*0f60*/  @!P0 LDG.E R6, desc[UR8][R6.64] ;  /* 0x0000000806068981 */ /* 0x000e28000c1e1900 */
[----:B--2---:R-:W0:Y:S01]  /*0f70*/  @!P0 LDG.E R11, desc[UR8][R8.64] ;  /* 0x00000008080b8981 */ /* 0x004e22000c1e1900 */
[----:B---3--:R-:W-:-:S06]  /*0f80*/  UPRMT UR4, UR4, 0x8880, URZ ;  /* 0x0000888004047896 */ /* 0x008fcc00080000ff */
[----:B------:R-:W-:-:S04]  /*0f90*/  ISETP.NE.AND P1, PT, RZ, UR4, PT ;  /* 0x00000004ff007c0c */ /* 0x000fc8000bf25270 */
[----:B------:R-:W-:Y:S01]  /*0fa0*/  ISETP.GE.OR P1, PT, R18, R17, !P1 ;  /* 0x000000111200720c */ /* 0x000fe20004f26670 */
[----:B0-----:R-:W-:-:S05]  /*0fb0*/  @!P0 FFMA R11, -R6, R10, R11 ;  /* 0x0000000a060b8223 */ /* 0x001fca000000010b */
[----:B------:R0:W-:Y:S07]  /*0fc0*/  @!P0 STG.E desc[UR8][R8.64], R11 ;  /* 0x0000000b08008986 */ /* 0x0001ee000c101908 */
[----:B------:R-:W-:Y:S05]  /*0fd0*/  @P1 EXIT ;  /* 0x000000000000194d */ /* 0x000fea0003800000 */
[----:B------:R-:W2:Y:S01]  /*0fe0*/  LDG.E R3, desc[UR8][R2.64] ;  /* 0x0000000802037981 */ /* 0x000ea2000c1e1900 */
[----:B------:R-:W-:-:S03]  /*0ff0*/  ISETP.NE.AND P0, PT, R0, RZ, PT ;  /* 0x000000ff0000720c */ /* 0x000fc60003f05270 */
[----:B--2---:R1:W-:Y:S10]  /*1000*/  REDG.E.ADD.F32.FTZ.RN.STRONG.GPU desc[UR8][R4.64], R3 ;  /* 0x00000003040079a6 */ /* 0x0043f4000c12f308 */
[----:B------:R-:W-:Y:S05]  /*1010*/  @P0 EXIT ;  /* 0x000000000000094d */ /* 0x000fea0003800000 */
[----:B------:R-:W1:Y:S01]  /*1020*/  LDG.E R0, desc[UR8][R4.64] ;  /* 0x0000000804007981 */ /* 0x000e62000c1e1900 */
[----:B------:R-:W1:Y:S02]  /*1030*/  LDCU UR4, c[0x0][0x3c0] ;  /* 0x00007800ff0477ac */ /* 0x000e640008000800 */
[----:B-1----:R-:W-:-:S05]  /*1040*/  FMUL R3, R0, -UR4 ;  /* 0x8000000400037c20 */ /* 0x002fca0008400000 */
[----:B------:R-:W-:Y:S01]  /*1050*/  REDG.E.ADD.F32.FTZ.RN.STRONG.GPU desc[UR8][R4.64], R3 ;  /* 0x00000003040079a6 */ /* 0x000fe2000c12f308 */
[----:B------:R-:W-:Y:S05]  /*1060*/  EXIT ;  /* 0x000000000000794d */ /* 0x000fea0003800000 */
.L_x_7:
[----:B------:R-:W-:-:S00]  /*1070*/  BRA `(.L_x_7) ;  /* 0xfffffffc00fc7947 */ /* 0x000fc0000383ffff */
[----:B------:R-:W-:-:S00]  /*1080*/  NOP ;  /* 0x0000000000007918 */ /* 0x000fc00000000000 */
[----:B------:R-:W-:-:S00]  /*1090*/  NOP ;  /* 0x0000000000007918 */ /* 0x000fc00000000000 */
[----:B------:R-:W-:-:S00]  /*10a0*/  NOP ;  /* 0x0000000000007918 */ /* 0x000fc00000000000 */
[----:B------:R-:W-:-:S00]  /*10b0*/  NOP ;  /* 0x0000000000007918 */ /* 0x000fc00000000000 */
[----:B------:R-:W-:-:S00]  /*10c0*/  NOP ;  /* 0x0000000000007918 */ /* 0x000fc00000000000 */
[----:B------:R-:W-:-:S00]  /*10d0*/  NOP ;  /* 0x0000000000007918 */ /* 0x000fc00000000000 */
[----:B------:R-:W-:-:S00]  /*10e0*/  NOP ;  /* 0x0000000000007918 */ /* 0x000fc00000000000 */
[----:B------:R-:W-:-:S00]  /*10f0*/  NOP ;  /* 0x0000000000007918 */ /* 0x000fc00000000000 */
.L_x_13:


//--------------------- .text.MatMul              --------------------------
	.section	.text.MatMul,"ax",@progbits
	.align	128
        .global         MatMul
        .type           MatMul,@function
        .size           MatMul,(.L_x_14 - MatMul)
        .other          MatMul,@"STO_CUDA_ENTRY STV_DEFAULT"
MatMul:
.text.MatMul:
[----:B------:R-:W-:Y:S01]  /*0000*/  LDC R1, c[0x0][0x37c] ;  /* 0x0000df00ff017b82 */ /* 0x000fe20000000800 */
[----:B------:R-:W0:Y:S07]  /*0010*/  S2R R5, SR_TID.X ;  /* 0x0000000000057919 */ /* 0x000e2e0000002100 */
[----:B------:R-:W1:Y:S01]  /*0020*/  LDC R16, c[0x0][0x364] ;  /* 0x0000d900ff107b82 */ /* 0x000e620000000800 */
[----:B------:R-:W2:Y:S01]  /*0030*/  LDCU UR6, c[0x0][0x398] ;  /* 0x00007300ff0677ac */ /* 0x000ea20008000800 */
[----:B------:R-:W1:Y:S06]  /*0040*/  S2R R3, SR_TID.Y ;  /* 0x0000000000037919 */ /* 0x000e6c0000002200 */
[----:B------:R-:W0:Y:S08]  /*0050*/  S2UR UR5, SR_CTAID.X ;  /* 0x00000000000579c3 */ /* 0x000e300000002500 */
[----:B------:R-:W0:Y:S08]  /*0060*/  LDC R0, c[0x0][0x360] ;  /* 0x0000d800ff007b82 */ /* 0x000e300000000800 */
[----:B------:R-:W1:Y:S08]  /*0070*/  S2UR UR4, SR_CTAID.Y ;  /* 0x00000000000479c3 */ /* 0x000e700000002600 */
[----:B------:R-:W3:Y:S01]  /*0080*/  LDC R17, c[0x0][0x3a0] ;  /* 0x0000e800ff117b82 */ /* 0x000ee20000000800 */
[----:B0-----:R-:W-:-:S02]  /*0090*/  IMAD R0, R0, UR5, R5 ;  /* 0x0000000500007c24 */ /* 0x001fc4000f8e0205 */
[----:B-1----:R-:W-:-:S03]  /*00a0*/  IMAD R16, R16, UR4, R3 ;  /* 0x0000000410107c24 */ /* 0x002fc6000f8e0203 */
[----:B---3--:R-:W-:-:S04]  /*00b0*/  ISETP.GE.AND P0, PT, R0, R17, PT ;  /* 0x000000110000720c */ /* 0x008fc80003f06270 */
[----:B--2---:R-:W-:-:S13]  /*00c0*/  ISETP.GE.OR P0, PT, R16, UR6, P0 ;  /* 0x0000000610007c0c */ /* 0x004fda0008706670 */
[----:B------:R-:W-:Y:S05]  /*00d0*/  @P0 EXIT ;  /* 0x000000000000094d */ /* 0x000fea0003800000 */
[----:B------:R-:W0:Y:S01]  /*00e0*/  LDC R19, c[0x0][0x39c] ;  /* 0x0000e700ff137b82 */ /* 0x000e220000000800 */
[----:B------:R-:W1:Y:S01]  /*00f0*/  LDCU.64 UR4, c[0x0][0x358] ;  /* 0x00006b00ff0477ac */ /* 0x000e620008000a00 */
[----:B------:R-:W-:Y:S01]  /*0100*/  HFMA2 R24, -RZ, RZ, 0, 0 ;  /* 0x00000000ff187431 */ /* 0x000fe200000001ff */
[----:B0-----:R-:W-:-:S13]  /*0110*/  ISETP.GE.AND P0, PT, R19, 0x1, PT ;  /* 0x000000011300780c */ /* 0x001fda0003f06270 */
[----:B-1----:R-:W-:Y:S05]  /*0120*/  @!P0 BRA `(.L_x_8) ;  /* 0x0000000400e08947 */ /* 0x002fea0003800000 */
[C---:B------:R-:W-:Y:S01]  /*0130*/  ISETP.GE.U32.AND P1, PT, R19.reuse, 0x8, PT ;  /* 0x000000081300780c */ /* 0x040fe20003f26070 */
[----:B------:R-:W-:Y:S01]  /*0140*/  IMAD R20, R16, R19, RZ ;  /* 0x0000001310147224 */ /* 0x000fe200078e02ff */
[----:B------:R-:W-:Y:S02]  /*0150*/  LOP3.LUT R27, R19, 0x7, RZ, 0xc0, !PT ;  /* 0x00000007131b7812 */ /* 0x000fe400078ec0ff */
[----:B------:R-:W-:Y:S02]  /*0160*/  MOV R24, RZ ;  /* 0x000000ff00187202 */ /* 0x000fe40000000f00 */
[----:B------:R-:W-:Y:S02]  /*0170*/  ISETP.NE.AND P0, PT, R27, RZ, PT ;  /* 0x000000ff1b00720c */ /* 0x000fe40003f05270 */
[----:B------:R-:W-:-:S05]  /*0180*/  MOV R21, RZ ;  /* 0x000000ff00157202 */ /* 0x000fca0000000f00 */
[----:B------:R-:W-:Y:S06]  /*0190*/  @!P1 BRA `(.L_x_9) ;  /* 0x0000000000c49947 */ /* 0x000fec0003800000 */
[----:B------:R-:W0:Y:S01]  /*01a0*/  LDC.64 R2, c[0x0][0x380] ;  /* 0x0000e000ff027b82 */ /* 0x000e220000000a00 */
[----:B------:R-:W-:Y:S02]  /*01b0*/  LOP3.LUT R21, R19, 0x7ffffff8, RZ, 0xc0, !PT ;  /* 0x7ffffff813157812 */ /* 0x000fe400078ec0ff */
[----:B------:R-:W-:Y:S02]  /*01c0*/  MOV R24, RZ ;  /* 0x000000ff00187202 */ /* 0x000fe40000000f00 */
[----:B------:R-:W-:Y:S02]  /*01d0*/  MOV R18, R0 ;  /* 0x0000000000127202 */ /* 0x000fe40000000f00 */
[----:B------:R-:W-:Y:S01]  /*01e0*/  IADD3 R22, PT, PT, -R21, RZ, RZ ;  /* 0x000000ff15167210 */ /* 0x000fe20007ffe1ff */
[----:B0-----:R-:W-:-:S03]  /*01f0*/  IMAD.WIDE.U32 R2, R20, 0x4, R2 ;  /* 0x0000000414027825 */ /* 0x001fc600078e0002 */
[----:B------:R-:W-:-:S04]  /*0200*/  IADD3 R4, P1, PT, R2, 0x10, RZ ;  /* 0x0000001002047810 */ /* 0x000fc80007f3e0ff */
[----:B------:R-:W-:-:S09]  /*0210*/  IADD3.X R5, PT, PT, RZ, R3, RZ, P1, !PT ;  /* 0x00000003ff057210 */ /* 0x000fd20000ffe4ff */
.L_x_10:
[----:B------:R-:W0:Y:S01]  /*0220*/  LDC.64 R14, c[0x0][0x388] ;  /* 0x0000e200ff0e7b82 */ /* 0x000e220000000a00 */
[----:B------:R-:W-:Y:S02]  /*0230*/  MOV R2, R4 ;  /* 0x0000000400027202 */ /* 0x000fe40000000f00 */
[----:B------:R-:W-:-:S05]  /*0240*/  MOV R3, R5 ;  /* 0x0000000500037202 */ /* 0x000fca0000000f00 */
[----:B------:R-:W2:Y:S04]  /*0250*/  LDG.E R25, desc[UR4][R2.64+-0x10] ;  /* 0xfffff00402197981 */ /* 0x000ea8000c1e1900 */
[----:B------:R-:W3:Y:S04]  /*0260*/  LDG.E R23, desc[UR4][R2.64+-0xc] ;  /* 0xfffff40402177981 */ /* 0x000ee8000c1e1900 */
[----:B------:R-:W4:Y:S04]  /*0270*/  LDG.E R29, desc[UR4][R2.64+-0x8] ;  /* 0xfffff804021d7981 */ /* 0x000f28000c1e1900 */
[----:B------:R-:W5:Y:S01]  /*0280*/  LDG.E R28, desc[UR4][R2.64+-0x4] ;  /* 0xfffffc04021c7981 */ /* 0x000f62000c1e1900 */
[----:B0-----:R-:W-:-:S05]  /*0290*/  IMAD.WIDE R14, R18, 0x4, R14 ;  /* 0x00000004120e7825 */ /* 0x001fca00078e020e */
[----:B------:R0:W2:Y:S01]  /*02a0*/  LDG.E R26, desc[UR4][R14.64] ;  /* 0x000000040e1a7981 */ /* 0x0000a2000c1e1900 */
[----:B------:R-:W-:-:S04]  /*02b0*/  IMAD.WIDE R12, R17, 0x4, R14 ;  /* 0x00000004110c7825 */ /* 0x000fc800078e020e */
[C---:B------:R-:W-:Y:S02]  /*02c0*/  IMAD.WIDE R4, R17.reuse, 0x4, R12 ;  /* 0x0000000411047825 */ /* 0x040fe400078e020c */
[----:B------:R-:W3:Y:S02]  /*02d0*/  LDG.E R12, desc[UR4][R12.64] ;  /* 0x000000040c0c7981 */ /* 0x000ee4000c1e1900 */
[C---:B------:R-:W-:Y:S02]  /*02e0*/  IMAD.WIDE R8, R17.reuse, 0x4, R4 ;  /* 0x0000000411087825 */ /* 0x040fe400078e0204 */
[----:B------:R-:W4:Y:S02]  /*02f0*/  LDG.E R4, desc[UR4][R4.64] ;  /* 0x0000000404047981 */ /* 0x000f24000c1e1900 */
[C---:B------:R-:W-:Y:S02]  /*0300*/  IMAD.WIDE R6, R17.reuse, 0x4, R8 ;  /* 0x0000000411067825 */ /* 0x040fe400078e0208 */
[----:B------:R-:W5:Y:S02]  /*0310*/  LDG.E R8, desc[UR4][R8.64] ;  /* 0x0000000408087981 */ /* 0x000f64000c1e1900 */
[----:B------:R-:W-:-:S02]  /*0320*/  IMAD.WIDE R10, R17, 0x4, R6 ;  /* 0x00000004110a7825 */ /* 0x000fc400078e0206 */
[----:B------:R-:W5:Y:S04]  /*0330*/  LDG.E R5, desc[UR4][R2.64] ;  /* 0x0000000402057981 */ /* 0x000f68000c1e1900 */
[----:B------:R-:W5:Y:S01]  /*0340*/  LDG.E R6, desc[UR4][R6.64] ;  /* 0x0000000406067981 */ /* 0x000f62000c1e1900 */
[----:B0-----:R-:W-:-:S03]  /*0350*/  IMAD.WIDE R14, R17, 0x4, R10 ;  /* 0x00000004110e7825 */ /* 0x001fc600078e020a */
[----:B------:R-:W5:Y:S04]  /*0360*/  LDG.E R10, desc[UR4][R10.64] ;  /* 0x000000040a0a7981 */ /* 0x000f68000c1e1900 */
[----:B------:R-:W5:Y:S04]  /*0370*/  LDG.E R13, desc[UR4][R14.64] ;  /* 0x000000040e0d7981 */ /* 0x000f68000c1e1900 */
[----:B------:R-:W5:Y:S04]  /*0380*/  LDG.E R7, desc[UR4][R2.64+0x4] ;  /* 0x0000040402077981 */ /* 0x000f68000c1e1900 */
[----:B------:R-:W5:Y:S01]  /*0390*/  LDG.E R9, desc[UR4][R2.64+0xc] ;  /* 0x00000c0402097981 */ /* 0x000f62000c1e1900 */
[----:B--2---:R-:W-:Y:S01]  /*03a0*/  FFMA R26, R25, R26, R24 ;  /* 0x0000001a191a7223 */ /* 0x004fe20000000018 */
[----:B------:R-:W-:-:S02]  /*03b0*/  IMAD.WIDE R24, R17, 0x4, R14 ;  /* 0x0000000411187825 */ /* 0x000fc400078e020e */
[----:B------:R-:W2:Y:S04]  /*03c0*/  LDG.E R14, desc[UR4][R2.64+0x8] ;  /* 0x00000804020e7981 */ /* 0x000ea8000c1e1900 */
[----:B------:R-:W2:Y:S01]  /*03d0*/  LDG.E R24, desc[UR4][R24.64] ;  /* 0x0000000418187981 */ /* 0x000ea2000c1e1900 */
[----:B---3--:R-:W-:Y:S01]  /*03e0*/  FFMA R12, R23, R12, R26 ;  /* 0x0000000c170c7223 */ /* 0x008fe2000000001a */
[----:B------:R-:W-:-:S03]  /*03f0*/  IADD3 R22, PT, PT, R22, 0x8, RZ ;  /* 0x0000000816167810 */ /* 0x000fc60007ffe0ff */
[----:B----4-:R-:W-:Y:S01]  /*0400*/  FFMA R29, R29, R4, R12 ;  /* 0x000000041d1d7223 */ /* 0x010fe2000000000c */
[----:B------:R-:W-:-:S03]  /*0410*/  ISETP.NE.AND P1, PT, R22, RZ, PT ;  /* 0x000000ff1600720c */ /* 0x000fc60003f25270 */
[----:B-----5:R-:W-:Y:S01]  /*0420*/  FFMA R8, R28, R8, R29 ;  /* 0x000000081c087223 */ /* 0x020fe2000000001d */
[----:B------:R-:W-:-:S03]  /*0430*/  IADD3 R4, P2, PT, R2, 0x20, RZ ;  /* 0x0000002002047810 */ /* 0x000fc60007f5e0ff */
[----:B------:R-:W-:Y:S01]  /*0440*/  FFMA R6, R5, R6, R8 ;  /* 0x0000000605067223 */ /* 0x000fe20000000008 */
[----:B------:R-:W-:Y:S02]  /*0450*/  IADD3.X R5, PT, PT, RZ, R3, RZ, P2, !PT ;  /* 0x00000003ff057210 */ /* 0x000fe400017fe4ff */
[----:B------:R-:W-:Y:S01]  /*0460*/  LEA R18, R17, R18, 0x3 ;  /* 0x0000001211127211 */ /* 0x000fe200078e18ff */
[----:B------:R-:W-:-:S04]  /*0470*/  FFMA R7, R7, R10, R6 ;  /* 0x0000000a07077223 */ /* 0x000fc80000000006 */
[----:B--2---:R-:W-:-:S04]  /*0480*/  FFMA R14, R14, R13, R7 ;  /* 0x0000000d0e0e7223 */ /* 0x004fc80000000007 */
[----:B------:R-:W-:Y:S01]  /*0490*/  FFMA R24, R9, R24, R14 ;  /* 0x0000001809187223 */ /* 0x000fe2000000000e */
[----:B------:R-:W-:Y:S06]  /*04a0*/  @P1 BRA `(.L_x_10) ;  /* 0xfffffffc005c1947 */ /* 0x000fec000383ffff */
.L_x_9:
[----:B------:R-:W-:Y:S05]  /*04b0*/  @!P0 BRA `(.L_x_8) ;  /* 0x0000000000fc8947 */ /* 0x000fea0003800000 */
[----:B------:R-:W-:Y:S02]  /*04c0*/  ISETP.GE.U32.AND P1, PT, R27, 0x4, PT ;  /* 0x000000041b00780c */ /* 0x000fe40003f26070 */
[----:B------:R-:W-:-:S04]  /*04d0*/  LOP3.LUT R14, R19, 0x3, RZ, 0xc0, !PT ;  /* 0x00000003130e7812 */ /* 0x000fc800078ec0ff */
[----:B------:R-:W-:-:S07]  /*04e0*/  ISETP.NE.AND P0, PT, R14, RZ, PT ;  /* 0x000000ff0e00720c */ /* 0x000fce0003f05270 */
[----:B------:R-:W-:Y:S06]  /*04f0*/  @!P1 BRA `(.L_x_11) ;  /* 0x00000000006c9947 */ /* 0x000fec0003800000 */
[----:B------:R-:W0:Y:S01]  /*0500*/  LDC.64 R4, c[0x0][0x388] ;  /* 0x0000e200ff047b82 */ /* 0x000e220000000a00 */
[----:B------:R-:W1:Y:S01]  /*0510*/  LDCU.64 UR6, c[0x0][0x380] ;  /* 0x00007000ff0677ac */ /* 0x000e620008000a00 */
[----:B------:R-:W-:Y:S01]  /*0520*/  IMAD R7, R21, R17, R0 ;  /* 0x0000001115077224 */ /* 0x000fe200078e0200 */
[CC--:B------:R-:W-:Y:S02]  /*0530*/  IADD3 R3, PT, PT, R20.reuse, R21.reuse, RZ ;  /* 0x0000001514037210 */ /* 0x0c0fe40007ffe0ff */
[----:B------:R-:W-:-:S03]  /*0540*/  IADD3 R8, P1, PT, R20, R21, RZ ;  /* 0x0000001514087210 */ /* 0x000fc60007f3e0ff */
[----:B------:R-:W2:Y:S01]  /*0550*/  LDC.64 R12, c[0x0][0x380] ;  /* 0x0000e000ff0c7b82 */ /* 0x000ea20000000a00 */
[----:B0-----:R-:W-:-:S04]  /*0560*/  IMAD.WIDE R4, R7, 0x4, R4 ;  /* 0x0000000407047825 */ /* 0x001fc800078e0204 */
[----:B------:R-:W-:Y:S02]  /*0570*/  IMAD.WIDE R6, R17, 0x4, R4 ;  /* 0x0000000411067825 */ /* 0x000fe400078e0204 */
[----:B------:R-:W3:Y:S02]  /*0580*/  LDG.E R4, desc[UR4][R4.64] ;  /* 0x0000000404047981 */ /* 0x000ee4000c1e1900 */
[----:B--2---:R-:W-:Y:S01]  /*0590*/  IMAD.WIDE.U32 R12, R3, 0x4, R12 ;  /* 0x00000004030c7825 */ /* 0x004fe200078e000c */
[----:B------:R-:W-:Y:S02]  /*05a0*/  IADD3.X R3, PT, PT, RZ, RZ, RZ, P1, !PT ;  /* 0x000000ffff037210 */ /* 0x000fe40000ffe4ff */
[----:B-1----:R-:W-:-:S03]  /*05b0*/  LEA R2, P1, R8, UR6, 0x2 ;  /* 0x0000000608027c11 */ /* 0x002fc6000f8210ff */
[----:B------:R-:W3:Y:S01]  /*05c0*/  LDG.E R13, desc[UR4][R12.64] ;  /* 0x000000040c0d7981 */ /* 0x000ee2000c1e1900 */
[----:B------:R-:W-:Y:S01]  /*05d0*/  LEA.HI.X R3, R8, UR7, R3, 0x2, P1 ;  /* 0x0000000708037c11 */ /* 0x000fe200088f1403 */
[C---:B------:R-:W-:Y:S02]  /*05e0*/  IMAD.WIDE R8, R17.reuse, 0x4, R6 ;  /* 0x0000000411087825 */ /* 0x040fe400078e0206 */
[----:B------:R-:W2:Y:S04]  /*05f0*/  LDG.E R6, desc[UR4][R6.64] ;  /* 0x0000000406067981 */ /* 0x000ea8000c1e1900 */
[----:B------:R-:W2:Y:S01]  /*0600*/  LDG.E R15, desc[UR4][R2.64+0x4] ;  /* 0x00000404020f7981 */ /* 0x000ea2000c1e1900 */
[----:B------:R-:W-:-:S03]  /*0610*/  IMAD.WIDE R10, R17, 0x4, R8 ;  /* 0x00000004110a7825 */ /* 0x000fc600078e0208 */
[----:B------:R-:W4:Y:S04]  /*0620*/  LDG.E R22, desc[UR4][R8.64] ;  /* 0x0000000408167981 */ /* 0x000f28000c1e1900 */
[----:B------:R-:W4:Y:S04]  /*0630*/  LDG.E R18, desc[UR4][R2.64+0x8] ;  /* 0x0000080402127981 */ /* 0x000f28000c1e1900 */
[----:B------:R-:W5:Y:S04]  /*0640*/  LDG.E R26, desc[UR4][R2.64+0xc] ;  /* 0x00000c04021a7981 */ /* 0x000f68000c1e1900 */
[----:B------:R-:W5:Y:S01]  /*0650*/  LDG.E R10, desc[UR4][R10.64] ;  /* 0x000000040a0a7981 */ /* 0x000f62000c1e1900 */
[----:B------:R-:W-:Y:S01]  /*0660*/  IADD3 R21, PT, PT, R21, 0x4, RZ ;  /* 0x0000000415157810 */ /* 0x000fe20007ffe0ff */
[----:B---3--:R-:W-:-:S04]  /*0670*/  FFMA R24, R13, R4, R24 ;  /* 0x000000040d187223 */ /* 0x008fc80000000018 */
[----:B--2---:R-:W-:-:S04]  /*0680*/  FFMA R15, R15, R6, R24 ;  /* 0x000000060f0f7223 */ /* 0x004fc80000000018 */
[----:B----4-:R-:W-:-:S04]  /*0690*/  FFMA R15, R18, R22, R15 ;  /* 0x00000016120f7223 */ /* 0x010fc8000000000f */
[----:B-----5:R-:W-:-:S07]  /*06a0*/  FFMA R24, R26, R10, R15 ;  /* 0x0000000a1a187223 */ /* 0x020fce000000000f */
.L_x_11:
[----:B------:R-:W-:Y:S05]  /*06b0*/  @!P0 BRA `(.L_x_8) ;  /* 0x00000000007c8947 */ /* 0x000fea0003800000 */
[----:B------:R-:W-:Y:S01]  /*06c0*/  ISETP.NE.AND P1, PT, R14, 0x1, PT ;  /* 0x000000010e00780c */ /* 0x000fe20003f25270 */
[----:B------:R-:W0:Y:S01]  /*06d0*/  LDC.64 R10, c[0x0][0x380] ;  /* 0x0000e000ff0a7b82 */ /* 0x000e220000000a00 */
[----:B------:R-:W-:-:S04]  /*06e0*/  LOP3.LUT R19, R19, 0x1, RZ, 0xc0, !PT ;  /* 0x0000000113137812 */ /* 0x000fc800078ec0ff */
[----:B------:R-:W-:-:S03]  /*06f0*/  ISETP.NE.U32.AND P0, PT, R19, 0x1, PT ;  /* 0x000000011300780c */ /* 0x000fc60003f05070 */
[----:B------:R-:W1:Y:S04]  /*0700*/  LDC.64 R8, c[0x0][0x388] ;  /* 0x0000e200ff087b82 */ /* 0x000e680000000a00 */
[CC--:B------:R-:W-:Y:S02]  /*0710*/  @P1 IADD3 R13, PT, PT, R20.reuse, R21.reuse, RZ ;  /* 0x00000015140d1210 */ /* 0x0c0fe40007ffe0ff */
[----:B------:R-:W-:Y:S02]  /*0720*/  @P1 IADD3 R12, P2, PT, R20, R21, RZ ;  /* 0x00000015140c1210 */ /* 0x000fe40007f5e0ff */
[----:B------:R-:W2:Y:S02]  /*0730*/  @P1 LDC.64 R2, c[0x0][0x380] ;  /* 0x0000e000ff021b82 */ /* 0x000ea40000000a00 */
[----:B------:R-:W-:-:S06]  /*0740*/  @P1 IADD3.X R14, PT, PT, RZ, RZ, RZ, P2, !PT ;  /* 0x000000ffff0e1210 */ /* 0x000fcc00017fe4ff */
[----:B------:R-:W3:Y:S01]  /*0750*/  LDC.64 R4, c[0x0][0x380] ;  /* 0x0000e000ff047b82 */ /* 0x000ee20000000a00 */
[----:B0-----:R-:W-:-:S04]  /*0760*/  @P1 IMAD.WIDE.U32 R10, R13, 0x4, R10 ;  /* 0x000000040d0a1825 */ /* 0x001fc800078e000a */
[C---:B------:R-:W-:Y:S01]  /*0770*/  @P1 IMAD R13, R21.reuse, R17, R0 ;  /* 0x00000011150d1224 */ /* 0x040fe200078e0200 */
[----:B------:R-:W-:Y:S01]  /*0780*/  @P1 IADD3 R21, PT, PT, R21, 0x2, RZ ;  /* 0x0000000215151810 */ /* 0x000fe20007ffe0ff */
[----:B------:R-:W4:Y:S01]  /*0790*/  @P1 LDG.E R11, desc[UR4][R10.64] ;  /* 0x000000040a0b1981 */ /* 0x000f22000c1e1900 */
[----:B------:R-:W0:Y:S01]  /*07a0*/  LDC.64 R6, c[0x0][0x388] ;  /* 0x0000e200ff067b82 */ /* 0x000e220000000a00 */
[----:B-1----:R-:W-:Y:S01]  /*07b0*/  @P1 IMAD.WIDE R8, R13, 0x4, R8 ;  /* 0x000000040d081825 */ /* 0x002fe200078e0208 */
[----:B------:R-:W-:Y:S02]  /*07c0*/  @!P0 IADD3 R15, PT, PT, R20, R21, RZ ;  /* 0x00000015140f8210 */ /* 0x000fe40007ffe0ff */
[----:B--2---:R-:W-:Y:S01]  /*07d0*/  @P1 LEA R2, P2, R12, R2, 0x2 ;  /* 0x000000020c021211 */ /* 0x004fe200078410ff */
[----:B------:R-:W-:-:S03]  /*07e0*/  @!P0 IMAD R21, R21, R17, R0 ;  /* 0x0000001115158224 */ /* 0x000fc600078e0200 */
[----:B------:R-:W-:Y:S01]  /*07f0*/  @P1 LEA.HI.X R3, R12, R3, R14, 0x2, P2 ;  /* 0x000000030c031211 */ /* 0x000fe200010f140e */
[----:B------:R-:W-:Y:S01]  /*0800*/  @P1 IMAD.WIDE R12, R17, 0x4, R8 ;  /* 0x00000004110c1825 */ /* 0x000fe200078e0208 */
[----:B------:R-:W4:Y:S03]  /*0810*/  @P1 LDG.E R14, desc[UR4][R8.64] ;  /* 0x00000004080e1981 */ /* 0x000f26000c1e1900 */
[----:B---3--:R-:W-:Y:S01]  /*0820*/  @!P0 IMAD.WIDE.U32 R4, R15, 0x4, R4 ;  /* 0x000000040f048825 */ /* 0x008fe200078e0004 */
[----:B------:R-:W2:Y:S04]  /*0830*/  @P1 LDG.E R2, desc[UR4][R2.64+0x4] ;  /* 0x0000040402021981 */ /* 0x000ea8000c1e1900 */
[----:B------:R-:W2:Y:S01]  /*0840*/  @P1 LDG.E R12, desc[UR4][R12.64] ;  /* 0x000000040c0c1981 */ /* 0x000ea2000c1e1900 */
[----:B0-----:R-:W-:-:S03]  /*0850*/  @!P0 IMAD.WIDE R6, R21, 0x4, R6 ;  /* 0x0000000415068825 */ /* 0x001fc600078e0206 */
[----:B------:R-:W3:Y:S04]  /*0860*/  @!P0 LDG.E R5, desc[UR4][R4.64] ;  /* 0x0000000404058981 */ /* 0x000ee8000c1e1900 */
[----:B------:R-:W3:Y:S01]  /*0870*/  @!P0 LDG.E R6, desc[UR4][R6.64] ;  /* 0x0000000406068981 */ /* 0x000ee2000c1e1900 */
[----:B----4-:R-:W-:-:S04]  /*0880*/  @P1 FFMA R11, R11, R14, R24 ;  /* 0x0000000e0b0b1223 */ /* 0x010fc80000000018 */
[----:B--2---:R-:W-:-:S04]  /*0890*/  @P1 FFMA R24, R2, R12, R11 ;  /* 0x0000000c02181223 */ /* 0x004fc8000000000b */
[----:B---3--:R-:W-:-:S07]  /*08a0*/  @!P0 FFMA R24, R5, R6, R24 ;  /* 0x0000000605188223 */ /* 0x008fce0000000018 */
.L_x_8:
[----:B------:R-:W0:Y:S01]  /*08b0*/  LDC.64 R2, c[0x0][0x390] ;  /* 0x0000e400ff027b82 */ /* 0x000e220000000a00 */
[----:B------:R-:W-:-:S04]  /*08c0*/  IMAD R17, R16, R17, R0 ;  /* 0x0000001110117224 */ /* 0x000fc800078e0200 */
[----:B0-----:R-:W-:-:S05]  /*08d0*/  IMAD.WIDE R2, R17, 0x4, R2 ;  /* 0x0000000411027825 */ /* 0x001fca00078e0202 */
[----:B------:R-:W-:Y:S01]  /*08e0*/  STG.E desc[UR4][R2.64], R24 ;  /* 0x0000001802007986 */ /* 0x000fe2000c101904 */
[----:B------:R-:W-:Y:S05]  /*08f0*/  EXIT ;  /* 0x000000000000794d */ /* 0x000fea0003800000 */
.L_x_12:
        /* <DEDUP_REMOVED lines=16> */
.L_x_14:


//--------------------- .nv.shared.reserved.0     --------------------------
	.section	.nv.shared.reserved.0,"aw",@nobits
	.weak		__nv_reservedSMEM_offset_0_alias
	.size		__nv_reservedSMEM_offset_0_alias, 0, 64
	.other		__nv_reservedSMEM_offset_0_alias,@"STO_CUDA_RESERVED_SHARED STV_DEFAULT"
__nv_reservedSMEM_offset_0_alias:
	.zero		0
	.zero		64


//--------------------- .nv.constant0.DenseBackward --------------------------
	.section	.nv.constant0.DenseBackward,"a",@progbits
	.sectionflags	@""
	.align	4
.nv.constant0.DenseBackward:
	.zero		964


//--------------------- .nv.constant0.MatMul      --------------------------
	.section	.nv.constant0.MatMul,"a",@progbits
	.sectionflags	@""
	.align	4
.nv.constant0.MatMul:
	.zero		932


//--------------------- SYMBOLS --------------------------

	.type		.nv.reservedSmem.offset0,@object
	.size		.nv.reservedSmem.offset0,0x4
